// auto-generated by cutlass_sweep.gemm — config: {"arch": "sm_100", "cluster_m": 2, "cluster_n": 1, "dtype": "fp16", "stages": 3, "tile_k": 32, "tile_m": 64, "tile_n": 128}
#include "cutlass/cutlass.h"
#include "cutlass/gemm/collective/collective_builder.hpp"
#include "cutlass/gemm/device/gemm_universal_adapter.h"
#include "cutlass/gemm/kernel/gemm_universal.hpp"
#include "cutlass/epilogue/collective/collective_builder.hpp"

using ElemA = cutlass::half_t;
using ElemB = cutlass::half_t;
using ElemCD = cutlass::half_t;
using Acc  = float;
using TileShape    = cute::Shape<cute::_64, cute::_128, cute::_32>;
using ClusterShape = cute::Shape<cute::_2, cute::_1, cute::_1>;

using CollectiveEpilogue = typename cutlass::epilogue::collective::CollectiveBuilder<
    cutlass::arch::Sm100, cutlass::arch::OpClassTensorOp,
    TileShape, ClusterShape,
    cutlass::epilogue::collective::EpilogueTileAuto,
    Acc, Acc,
    ElemCD, cutlass::layout::RowMajor, 128 / cutlass::sizeof_bits<ElemCD>::value,
    ElemCD, cutlass::layout::RowMajor, 128 / cutlass::sizeof_bits<ElemCD>::value,
    cutlass::epilogue::collective::EpilogueScheduleAuto
  >::CollectiveOp;

using CollectiveMainloop = typename cutlass::gemm::collective::CollectiveBuilder<
    cutlass::arch::Sm100, cutlass::arch::OpClassTensorOp,
    ElemA, cutlass::layout::RowMajor, 128 / cutlass::sizeof_bits<ElemA>::value,
    ElemB, cutlass::layout::ColumnMajor, 128 / cutlass::sizeof_bits<ElemB>::value,
    Acc,
    TileShape, ClusterShape,
    cutlass::gemm::collective::StageCount<3>,
    cutlass::gemm::collective::KernelScheduleAuto
  >::CollectiveOp;

using GemmKernel = cutlass::gemm::kernel::GemmUniversal<
    cute::Shape<int,int,int,int>,
    CollectiveMainloop,
    CollectiveEpilogue
>;
using Gemm = cutlass::gemm::device::GemmUniversalAdapter<GemmKernel>;

// Force the device kernel symbol into the cubin without needing a host main.
auto* _anchor = &cutlass::device_kernel<GemmKernel>;


// ===== COMPILED SASS (sm_100a) =====

	.target	sm_100a

	.elftype	@"ET_EXEC"


//--------------------- .note.nv.tkinfo           --------------------------
	.section	.note.nv.tkinfo,"",@"SHT_NOTE"
	.sectionflags	@"SHF_NOTE_NV_TKINFO"
	.tkinfo
        /*0018*/ 	.word	0x00000002
        /*0030*/ 	.string	""
        /*0030*/ 	.string	"ptxas"
        /*0030*/ 	.string	"Cuda compilation tools, release 13.0, V13.0.88"
        /*0030*/ 	.string	"Build cuda_13.0.r13.0/compiler.36424714_0"
        /*0030*/ 	.string	"-arch sm_100a -m 64 "



//--------------------- .note.nv.cuinfo           --------------------------
	.section	.note.nv.cuinfo,"",@"SHT_NOTE"
	.sectionflags	@"SHF_NOTE_NV_CUINFO"
        /*0018*/ 	.short	0x0002
        /*001a*/ 	.short	0x0064
        /*001c*/ 	.short	0x0082
	.zero		2


//--------------------- .nv.info                  --------------------------
	.section	.nv.info,"",@"SHT_CUDA_INFO"
	.align	4


	//----- nvinfo : EIATTR_REGCOUNT
	.align		4
        /*0000*/ 	.byte	0x04, 0x2f
        /*0002*/ 	.short	(.L_19 - .L_18)
	.align		4
.L_18:
        /*0004*/ 	.word	index@(_ZN7cutlass13device_kernelINS_4gemm6kernel13GemmUniversalIN4cute5tupleIJiiiiEEENS1_10collective13CollectiveMmaINS1_35MainloopSm100TmaUmmaWarpSpecializedILi3ELi2ELi4ENS5_IJNS4_1CILi2EEENSA_ILi1EEESC_EEEEENS5_IJNSA_ILi64EEENSA_ILi128EEENSA_ILi32EEEEEENS_6half_tENS5_IJlSC_lEEESJ_SK_NS4_8TiledMMAINS4_8MMA_AtomIJNS4_20SM100_MMA_F16BF16_SSISJ_SJ_fLi64ELi128ELNS4_4UMMA5MajorE0ELSP_0ELNSO_7ScaleInE0ELSQ_0EEEEEENS4_6LayoutINS5_IJSC_SC_SC_EEENS5_IJNSA_ILi0EEESV_SV_EEEEENS5_IJNS4_10UnderscoreESY_SY_EEEEENS4_13SM90_TMA_LOADENS4_14ComposedLayoutINS4_7SwizzleILi2ELi4ELi3EEENS4_18smem_ptr_flag_bitsILi16EEENST_INS5_IJNSA_ILi8EEESH_EEENS5_IJSH_SC_EEEEEEEvNS4_8identityENS4_23SM90_TMA_LOAD_MULTICASTES1B_vS1C_EENS_8epilogue10collective18CollectiveEpilogueINS1F_23Sm100TmaWarpSpecializedILi4ELi2ELi16ELb1ELb0EEEJSI_NS5_IJNST_ISF_SC_EENST_ISH_SC_EEEEESJ_SK_SJ_SK_NS1F_6fusion15FusionCallbacksIS1J_NS1N_17LinearCombinationISJ_fSJ_fLNS_15FloatRoundStyleE2EEESI_S1M_JEEENS4_5SM1004TMEM4LOAD26SM100_TMEM_LOAD_16dp256b4xES11_S1B_NS4_17SM75_U32x4_LDSM_NENS4_14SM90_TMA_STOREES1B_NS4_17SM90_U32x4_STSM_NENS4_39AutoVectorizingCopyWithAssumedAlignmentILi128EEEEEEvvEEEEvNT_6ParamsE)
        /*0008*/ 	.word	0x00000044


	//----- nvinfo : EIATTR_FRAME_SIZE
	.align		4
.L_19:
        /*000c*/ 	.byte	0x04, 0x11
        /*000e*/ 	.short	(.L_21 - .L_20)
	.align		4
.L_20:
        /*0010*/ 	.word	index@($__internal_2_$__cuda_sm10x_tcgen05_guardrail_trap_unallocated_columns_being_dealloced)
        /*0014*/ 	.word	0x00000000


	//----- nvinfo : EIATTR_FRAME_SIZE
	.align		4
.L_21:
        /*0018*/ 	.byte	0x04, 0x11
        /*001a*/ 	.short	(.L_23 - .L_22)
	.align		4
.L_22:
        /*001c*/ 	.word	index@($__internal_1_$__cuda_sm10x_tcgen05_guardrail_trap_phase_invalid_during_alloc)
        /*0020*/ 	.word	0x00000000


	//----- nvinfo : EIATTR_FRAME_SIZE
	.align		4
.L_23:
        /*0024*/ 	.byte	0x04, 0x11
        /*0026*/ 	.short	(.L_25 - .L_24)
	.align		4
.L_24:
        /*0028*/ 	.word	index@($__internal_0_$__cuda_sm10x_tcgen05_guardrail_trap_col_being_dealloced_not_returned_by_alloc)
        /*002c*/ 	.word	0x00000000


	//----- nvinfo : EIATTR_FRAME_SIZE
	.align		4
.L_25:
        /*0030*/ 	.byte	0x04, 0x11
        /*0032*/ 	.short	(.L_27 - .L_26)
	.align		4
.L_26:
        /*0034*/ 	.word	index@(_ZN7cutlass13device_kernelINS_4gemm6kernel13GemmUniversalIN4cute5tupleIJiiiiEEENS1_10collective13CollectiveMmaINS1_35MainloopSm100TmaUmmaWarpSpecializedILi3ELi2ELi4ENS5_IJNS4_1CILi2EEENSA_ILi1EEESC_EEEEENS5_IJNSA_ILi64EEENSA_ILi128EEENSA_ILi32EEEEEENS_6half_tENS5_IJlSC_lEEESJ_SK_NS4_8TiledMMAINS4_8MMA_AtomIJNS4_20SM100_MMA_F16BF16_SSISJ_SJ_fLi64ELi128ELNS4_4UMMA5MajorE0ELSP_0ELNSO_7ScaleInE0ELSQ_0EEEEEENS4_6LayoutINS5_IJSC_SC_SC_EEENS5_IJNSA_ILi0EEESV_SV_EEEEENS5_IJNS4_10UnderscoreESY_SY_EEEEENS4_13SM90_TMA_LOADENS4_14ComposedLayoutINS4_7SwizzleILi2ELi4ELi3EEENS4_18smem_ptr_flag_bitsILi16EEENST_INS5_IJNSA_ILi8EEESH_EEENS5_IJSH_SC_EEEEEEEvNS4_8identityENS4_23SM90_TMA_LOAD_MULTICASTES1B_vS1C_EENS_8epilogue10collective18CollectiveEpilogueINS1F_23Sm100TmaWarpSpecializedILi4ELi2ELi16ELb1ELb0EEEJSI_NS5_IJNST_ISF_SC_EENST_ISH_SC_EEEEESJ_SK_SJ_SK_NS1F_6fusion15FusionCallbacksIS1J_NS1N_17LinearCombinationISJ_fSJ_fLNS_15FloatRoundStyleE2EEESI_S1M_JEEENS4_5SM1004TMEM4LOAD26SM100_TMEM_LOAD_16dp256b4xES11_S1B_NS4_17SM75_U32x4_LDSM_NENS4_14SM90_TMA_STOREES1B_NS4_17SM90_U32x4_STSM_NENS4_39AutoVectorizingCopyWithAssumedAlignmentILi128EEEEEEvvEEEEvNT_6ParamsE)
        /*0038*/ 	.word	0x00000000


	//----- nvinfo : EIATTR_MIN_STACK_SIZE
	.align		4
.L_27:
        /*003c*/ 	.byte	0x04, 0x12
        /*003e*/ 	.short	(.L_29 - .L_28)
	.align		4
.L_28:
        /*0040*/ 	.word	index@(_ZN7cutlass13device_kernelINS_4gemm6kernel13GemmUniversalIN4cute5tupleIJiiiiEEENS1_10collective13CollectiveMmaINS1_35MainloopSm100TmaUmmaWarpSpecializedILi3ELi2ELi4ENS5_IJNS4_1CILi2EEENSA_ILi1EEESC_EEEEENS5_IJNSA_ILi64EEENSA_ILi128EEENSA_ILi32EEEEEENS_6half_tENS5_IJlSC_lEEESJ_SK_NS4_8TiledMMAINS4_8MMA_AtomIJNS4_20SM100_MMA_F16BF16_SSISJ_SJ_fLi64ELi128ELNS4_4UMMA5MajorE0ELSP_0ELNSO_7ScaleInE0ELSQ_0EEEEEENS4_6LayoutINS5_IJSC_SC_SC_EEENS5_IJNSA_ILi0EEESV_SV_EEEEENS5_IJNS4_10UnderscoreESY_SY_EEEEENS4_13SM90_TMA_LOADENS4_14ComposedLayoutINS4_7SwizzleILi2ELi4ELi3EEENS4_18smem_ptr_flag_bitsILi16EEENST_INS5_IJNSA_ILi8EEESH_EEENS5_IJSH_SC_EEEEEEEvNS4_8identityENS4_23SM90_TMA_LOAD_MULTICASTES1B_vS1C_EENS_8epilogue10collective18CollectiveEpilogueINS1F_23Sm100TmaWarpSpecializedILi4ELi2ELi16ELb1ELb0EEEJSI_NS5_IJNST_ISF_SC_EENST_ISH_SC_EEEEESJ_SK_SJ_SK_NS1F_6fusion15FusionCallbacksIS1J_NS1N_17LinearCombinationISJ_fSJ_fLNS_15FloatRoundStyleE2EEESI_S1M_JEEENS4_5SM1004TMEM4LOAD26SM100_TMEM_LOAD_16dp256b4xES11_S1B_NS4_17SM75_U32x4_LDSM_NENS4_14SM90_TMA_STOREES1B_NS4_17SM90_U32x4_STSM_NENS4_39AutoVectorizingCopyWithAssumedAlignmentILi128EEEEEEvvEEEEvNT_6ParamsE)
        /*0044*/ 	.word	0x00000000
.L_29:


//--------------------- .nv.compat                --------------------------
	.section	.nv.compat,"",@"SHT_CUDA_COMPAT_INFO"
	.align	4
        /*0000*/ 	.byte	0x02, 0x09, 0x01, 0x00, 0x02, 0x02, 0x02, 0x00, 0x02, 0x05, 0x05, 0x00, 0x03, 0x07, 0x01, 0x01
        /*0010*/ 	.byte	0x02, 0x03, 0x01, 0x00, 0x02, 0x06, 0x01, 0x00, 0x04, 0x0b, 0x08, 0x00, 0x09, 0x00, 0x00, 0x00
        /*0020*/ 	.byte	0x00, 0x00, 0x00, 0x00


//--------------------- .nv.info._ZN7cutlass13device_kernelINS_4gemm6kernel13GemmUniversalIN4cute5tupleIJiiiiEEENS1_10collective13CollectiveMmaINS1_35MainloopSm100TmaUmmaWarpSpecializedILi3ELi2ELi4ENS5_IJNS4_1CILi2EEENSA_ILi1EEESC_EEEEENS5_IJNSA_ILi64EEENSA_ILi128EEENSA_ILi32EEEEEENS_6half_tENS5_IJlSC_lEEESJ_SK_NS4_8TiledMMAINS4_8MMA_AtomIJNS4_20SM100_MMA_F16BF16_SSISJ_SJ_fLi64ELi128ELNS4_4UMMA5MajorE0ELSP_0ELNSO_7ScaleInE0ELSQ_0EEEEEENS4_6LayoutINS5_IJSC_SC_SC_EEENS5_IJNSA_ILi0EEESV_SV_EEEEENS5_IJNS4_10UnderscoreESY_SY_EEEEENS4_13SM90_TMA_LOADENS4_14ComposedLayoutINS4_7SwizzleILi2ELi4ELi3EEENS4_18smem_ptr_flag_bitsILi16EEENST_INS5_IJNSA_ILi8EEESH_EEENS5_IJSH_SC_EEEEEEEvNS4_8identityENS4_23SM90_TMA_LOAD_MULTICASTES1B_vS1C_EENS_8epilogue10collective18CollectiveEpilogueINS1F_23Sm100TmaWarpSpecializedILi4ELi2ELi16ELb1ELb0EEEJSI_NS5_IJNST_ISF_SC_EENST_ISH_SC_EEEEESJ_SK_SJ_SK_NS1F_6fusion15FusionCallbacksIS1J_NS1N_17LinearCombinationISJ_fSJ_fLNS_15FloatRoundStyleE2EEESI_S1M_JEEENS4_5SM1004TMEM4LOAD26SM100_TMEM_LOAD_16dp256b4xES11_S1B_NS4_17SM75_U32x4_LDSM_NENS4_14SM90_TMA_STOREES1B_NS4_17SM90_U32x4_STSM_NENS4_39AutoVectorizingCopyWithAssumedAlignmentILi128EEEEEEvvEEEEvNT_6ParamsE --------------------------
	.section	.nv.info._ZN7cutlass13device_kernelINS_4gemm6kernel13GemmUniversalIN4cute5tupleIJiiiiEEENS1_10collective13CollectiveMmaINS1_35MainloopSm100TmaUmmaWarpSpecializedILi3ELi2ELi4ENS5_IJNS4_1CILi2EEENSA_ILi1EEESC_EEEEENS5_IJNSA_ILi64EEENSA_ILi128EEENSA_ILi32EEEEEENS_6half_tENS5_IJlSC_lEEESJ_SK_NS4_8TiledMMAINS4_8MMA_AtomIJNS4_20SM100_MMA_F16BF16_SSISJ_SJ_fLi64ELi128ELNS4_4UMMA5MajorE0ELSP_0ELNSO_7ScaleInE0ELSQ_0EEEEEENS4_6LayoutINS5_IJSC_SC_SC_EEENS5_IJNSA_ILi0EEESV_SV_EEEEENS5_IJNS4_10UnderscoreESY_SY_EEEEENS4_13SM90_TMA_LOADENS4_14ComposedLayoutINS4_7SwizzleILi2ELi4ELi3EEENS4_18smem_ptr_flag_bitsILi16EEENST_INS5_IJNSA_ILi8EEESH_EEENS5_IJSH_SC_EEEEEEEvNS4_8identityENS4_23SM90_TMA_LOAD_MULTICASTES1B_vS1C_EENS_8epilogue10collective18CollectiveEpilogueINS1F_23Sm100TmaWarpSpecializedILi4ELi2ELi16ELb1ELb0EEEJSI_NS5_IJNST_ISF_SC_EENST_ISH_SC_EEEEESJ_SK_SJ_SK_NS1F_6fusion15FusionCallbacksIS1J_NS1N_17LinearCombinationISJ_fSJ_fLNS_15FloatRoundStyleE2EEESI_S1M_JEEENS4_5SM1004TMEM4LOAD26SM100_TMEM_LOAD_16dp256b4xES11_S1B_NS4_17SM75_U32x4_LDSM_NENS4_14SM90_TMA_STOREES1B_NS4_17SM90_U32x4_STSM_NENS4_39AutoVectorizingCopyWithAssumedAlignmentILi128EEEEEEvvEEEEvNT_6ParamsE,"",@"SHT_CUDA_INFO"
	.sectionflags	@""
	.align	4


	//----- nvinfo : EIATTR_CUDA_API_VERSION
	.align		4
        /*0000*/ 	.byte	0x04, 0x37
        /*0002*/ 	.short	(.L_31 - .L_30)
.L_30:
        /*0004*/ 	.word	0x00000082


	//----- nvinfo : EIATTR_KPARAM_INFO
	.align		4
.L_31:
        /*0008*/ 	.byte	0x04, 0x17
        /*000a*/ 	.short	(.L_33 - .L_32)
.L_32:
        /*000c*/ 	.word	0x00000000
        /*0010*/ 	.short	0x0000
        /*0012*/ 	.short	0x0000
        /*0014*/ 	.byte	0x00, 0xf0, 0x01, 0x20


	//----- nvinfo : EIATTR_AT_ENTRY_FRAGMENTS
	.align		4
.L_33:
        /*0018*/ 	.byte	0x04, 0x4f
        /*001a*/ 	.short	(.L_35 - .L_34)


	//   ....[0]....
.L_34:
        /*001c*/ 	.word	0x00000006


	//----- nvinfo : EIATTR_RESERVED_SMEM_USED
	.align		4
.L_35:
        /*0020*/ 	.byte	0x01, 0x41
	.zero		2


	//----- nvinfo : EIATTR_SPARSE_MMA_MASK
	.align		4
        /*0024*/ 	.byte	0x03, 0x50
        /*0026*/ 	.short	0x0000


	//----- nvinfo : EIATTR_TCGEN05_1CTA_USED
	.align		4
        /*0028*/ 	.byte	0x01, 0x51
	.zero		2


	//----- nvinfo : EIATTR_MAXREG_COUNT
	.align		4
        /*002c*/ 	.byte	0x03, 0x1b
        /*002e*/ 	.short	0x00ff


	//----- nvinfo : EIATTR_NUM_BARRIERS
	.align		4
        /*0030*/ 	.byte	0x02, 0x4c
        /*0032*/ 	.byte	0x07
	.zero		1


	//----- nvinfo : EIATTR_EXTERNS
	.align		4
        /*0034*/ 	.byte	0x04, 0x0f
        /*0036*/ 	.short	(.L_37 - .L_36)


	//   ....[0]....
	.align		4
.L_36:
        /*0038*/ 	.word	index@(__assertfail)


	//----- nvinfo : EIATTR_MERCURY_ISA_VERSION
	.align		4
.L_37:
        /*003c*/ 	.byte	0x03, 0x5f
        /*003e*/ 	.short	0x0101


	//----- nvinfo : EIATTR_INT_WARP_WIDE_INSTR_OFFSETS
	.align		4
        /*0040*/ 	.byte	0x04, 0x31
        /*0042*/ 	.short	(.L_39 - .L_38)


	//   ....[0]....
.L_38:
        /*0044*/ 	.word	0x00003b50


	//   ....[1]....
        /*0048*/ 	.word	0x00003b80


	//   ....[2]....
        /*004c*/ 	.word	0x00003ba0


	//   ....[3]....
        /*0050*/ 	.word	0x000047b0


	//   ....[4]....
        /*0054*/ 	.word	0x00004810


	//   ....[5]....
        /*0058*/ 	.word	0x000048f0


	//   ....[6]....
        /*005c*/ 	.word	0x00004970


	//   ....[7]....
        /*0060*/ 	.word	0x00004a60


	//   ....[8]....
        /*0064*/ 	.word	0x00004af0


	//   ....[9]....
        /*0068*/ 	.word	0x00004be0


	//   ....[10]....
        /*006c*/ 	.word	0x00004c90


	//----- nvinfo : EIATTR_COOP_GROUP_MASK_REGIDS
	.align		4
.L_39:
        /*0070*/ 	.byte	0x04, 0x29
        /*0072*/ 	.short	(.L_41 - .L_40)


	//   ....[0]....
.L_40:
        /*0074*/ 	.word	0xffffffff


	//   ....[1]....
        /*0078*/ 	.word	0xffffffff


	//   ....[2]....
        /*007c*/ 	.word	0xffffffff


	//   ....[3]....
        /*0080*/ 	.word	0xffffffff


	//   ....[4]....
        /*0084*/ 	.word	0xffffffff


	//   ....[5]....
        /*0088*/ 	.word	0xffffffff


	//   ....[6]....
        /*008c*/ 	.word	0xffffffff


	//   ....[7]....
        /*0090*/ 	.word	0xffffffff


	//   ....[8]....
        /*0094*/ 	.word	0xffffffff


	//   ....[9]....
        /*0098*/ 	.word	0xffffffff


	//   ....[10]....
        /*009c*/ 	.word	0xffffffff


	//   ....[11]....
        /*00a0*/ 	.word	0xffffffff


	//   ....[12]....
        /*00a4*/ 	.word	0xffffffff


	//   ....[13]....
        /*00a8*/ 	.word	0xffffffff


	//----- nvinfo : EIATTR_COOP_GROUP_INSTR_OFFSETS
	.align		4
.L_41:
        /*00ac*/ 	.byte	0x04, 0x28
        /*00ae*/ 	.short	(.L_43 - .L_42)


	//   ....[0]....
.L_42:
        /*00b0*/ 	.word	0x00000080


	//   ....[1]....
        /*00b4*/ 	.word	0x000004f0


	//   ....[2]....
        /*00b8*/ 	.word	0x00000670


	//   ....[3]....
        /*00bc*/ 	.word	0x00000810


	//   ....[4]....
        /*00c0*/ 	.word	0x00000910


	//   ....[5]....
        /*00c4*/ 	.word	0x00000a80


	//   ....[6]....
        /*00c8*/ 	.word	0x00000c20


	//   ....[7]....
        /*00cc*/ 	.word	0x00000dd0


	//   ....[8]....
        /*00d0*/ 	.word	0x00001fc0


	//   ....[9]....
        /*00d4*/ 	.word	0x00002e20


	//   ....[10]....
        /*00d8*/ 	.word	0x00003030


	//   ....[11]....
        /*00dc*/ 	.word	0x00003060


	//   ....[12]....
        /*00e0*/ 	.word	0x00003a30


	//   ....[13]....
        /*00e4*/ 	.word	0x00003c60


	//----- nvinfo : EIATTR_VRC_CTA_INIT_COUNT
	.align		4
.L_43:
        /*00e8*/ 	.byte	0x02, 0x4a
        /*00ea*/ 	.byte	0x80
	.zero		1


	//----- nvinfo : EIATTR_SYSCALL_OFFSETS
	.align		4
        /*00ec*/ 	.byte	0x04, 0x46
        /*00ee*/ 	.short	(.L_45 - .L_44)


	//   ....[0]....
.L_44:
        /*00f0*/ 	.word	0x00005920


	//   ....[1]....
        /*00f4*/ 	.word	0x00005a10


	//   ....[2]....
        /*00f8*/ 	.word	0x000061a0


	//   ....[3]....
        /*00fc*/ 	.word	0x00006a50


	//   ....[4]....
        /*0100*/ 	.word	0x000072e0


	//   ....[5]....
        /*0104*/ 	.word	0x00007b60


	//----- nvinfo : EIATTR_MBARRIER_INSTR_OFFSETS
	.align		4
.L_45:
        /*0108*/ 	.byte	0x04, 0x39
        /*010a*/ 	.short	(.L_47 - .L_46)


	//   ....[0]....
.L_46:
        /*010c*/ 	.word	0x00000600
        /*0110*/ 	.word	0x000000ff
        /*0114*/ 	.word	0x00000000
        /*0118*/ 	.short	0x0100
        /*011a*/ 	.byte	0x04
	.zero		1


	//   ....[1]....
        /*011c*/ 	.word	0x00000610
        /*0120*/ 	.word	0x000000ff
        /*0124*/ 	.word	0x00000018
        /*0128*/ 	.short	0x0100
        /*012a*/ 	.byte	0x04
	.zero		1


	//   ....[2]....
        /*012c*/ 	.word	0x00000620
        /*0130*/ 	.word	0x000000ff
        /*0134*/ 	.word	0x00000008
        /*0138*/ 	.short	0x0100
        /*013a*/ 	.byte	0x04
	.zero		1


	//   ....[3]....
        /*013c*/ 	.word	0x00000630
        /*0140*/ 	.word	0x000000ff
        /*0144*/ 	.word	0x00000020
        /*0148*/ 	.short	0x0100
        /*014a*/ 	.byte	0x04
	.zero		1


	//   ....[4]....
        /*014c*/ 	.word	0x00000640
        /*0150*/ 	.word	0x000000ff
        /*0154*/ 	.word	0x00000010
        /*0158*/ 	.short	0x0100
        /*015a*/ 	.byte	0x04
	.zero		1


	//   ....[5]....
        /*015c*/ 	.word	0x00000650
        /*0160*/ 	.word	0x000000ff
        /*0164*/ 	.word	0x00000028
        /*0168*/ 	.short	0x0100
        /*016a*/ 	.byte	0x04
	.zero		1


	//   ....[6]....
        /*016c*/ 	.word	0x00000780
        /*0170*/ 	.word	0x000000ff
        /*0174*/ 	.word	0x00000030
        /*0178*/ 	.short	0x0100
        /*017a*/ 	.byte	0x04
	.zero		1


	//   ....[7]....
        /*017c*/ 	.word	0x00000790
        /*0180*/ 	.word	0x000000ff
        /*0184*/ 	.word	0x00000050
        /*0188*/ 	.short	0x0100
        /*018a*/ 	.byte	0x04
	.zero		1


	//   ....[8]....
        /*018c*/ 	.word	0x000007a0
        /*0190*/ 	.word	0x000000ff
        /*0194*/ 	.word	0x00000038
        /*0198*/ 	.short	0x0100
        /*019a*/ 	.byte	0x04
	.zero		1


	//   ....[9]....
        /*019c*/ 	.word	0x000007b0
        /*01a0*/ 	.word	0x000000ff
        /*01a4*/ 	.word	0x00000058
        /*01a8*/ 	.short	0x0100
        /*01aa*/ 	.byte	0x04
	.zero		1


	//   ....[10]....
        /*01ac*/ 	.word	0x000007c0
        /*01b0*/ 	.word	0x000000ff
        /*01b4*/ 	.word	0x00000040
        /*01b8*/ 	.short	0x0100
        /*01ba*/ 	.byte	0x04
	.zero		1


	//   ....[11]....
        /*01bc*/ 	.word	0x000007d0
        /*01c0*/ 	.word	0x000000ff
        /*01c4*/ 	.word	0x00000060
        /*01c8*/ 	.short	0x0100
        /*01ca*/ 	.byte	0x04
	.zero		1


	//   ....[12]....
        /*01cc*/ 	.word	0x000007e0
        /*01d0*/ 	.word	0x000000ff
        /*01d4*/ 	.word	0x00000048
        /*01d8*/ 	.short	0x0100
        /*01da*/ 	.byte	0x04
	.zero		1


	//   ....[13]....
        /*01dc*/ 	.word	0x000007f0
        /*01e0*/ 	.word	0x000000ff
        /*01e4*/ 	.word	0x00000068
        /*01e8*/ 	.short	0x0100
        /*01ea*/ 	.byte	0x04
	.zero		1


	//   ....[14]....
        /*01ec*/ 	.word	0x000008e0
        /*01f0*/ 	.word	0x000000ff
        /*01f4*/ 	.word	0x00000070
        /*01f8*/ 	.short	0x0100
        /*01fa*/ 	.byte	0x06
	.zero		1


	//   ....[15]....
        /*01fc*/ 	.word	0x000008f0
        /*0200*/ 	.word	0x000000ff
        /*0204*/ 	.word	0x00000078
        /*0208*/ 	.short	0x0100
        /*020a*/ 	.byte	0x06
	.zero		1


	//   ....[16]....
        /*020c*/ 	.word	0x00000a30
        /*0210*/ 	.word	0x000000ff
        /*0214*/ 	.word	0x00000080
        /*0218*/ 	.short	0x0100
        /*021a*/ 	.byte	0x06
	.zero		1


	//   ....[17]....
        /*021c*/ 	.word	0x00000a40
        /*0220*/ 	.word	0x000000ff
        /*0224*/ 	.word	0x00000090
        /*0228*/ 	.short	0x0100
        /*022a*/ 	.byte	0x06
	.zero		1


	//   ....[18]....
        /*022c*/ 	.word	0x00000a50
        /*0230*/ 	.word	0x000000ff
        /*0234*/ 	.word	0x00000088
        /*0238*/ 	.short	0x0100
        /*023a*/ 	.byte	0x06
	.zero		1


	//   ....[19]....
        /*023c*/ 	.word	0x00000a60
        /*0240*/ 	.word	0x000000ff
        /*0244*/ 	.word	0x00000098
        /*0248*/ 	.short	0x0100
        /*024a*/ 	.byte	0x06
	.zero		1


	//   ....[20]....
        /*024c*/ 	.word	0x00000b90
        /*0250*/ 	.word	0x000000ff
        /*0254*/ 	.word	0x000000a0
        /*0258*/ 	.short	0x0100
        /*025a*/ 	.byte	0x04
	.zero		1


	//   ....[21]....
        /*025c*/ 	.word	0x00000ba0
        /*0260*/ 	.word	0x000000ff
        /*0264*/ 	.word	0x000000c0
        /*0268*/ 	.short	0x0100
        /*026a*/ 	.byte	0x04
	.zero		1


	//   ....[22]....
        /*026c*/ 	.word	0x00000bb0
        /*0270*/ 	.word	0x000000ff
        /*0274*/ 	.word	0x000000a8
        /*0278*/ 	.short	0x0100
        /*027a*/ 	.byte	0x04
	.zero		1


	//   ....[23]....
        /*027c*/ 	.word	0x00000bc0
        /*0280*/ 	.word	0x000000ff
        /*0284*/ 	.word	0x000000c8
        /*0288*/ 	.short	0x0100
        /*028a*/ 	.byte	0x04
	.zero		1


	//   ....[24]....
        /*028c*/ 	.word	0x00000bd0
        /*0290*/ 	.word	0x000000ff
        /*0294*/ 	.word	0x000000b0
        /*0298*/ 	.short	0x0100
        /*029a*/ 	.byte	0x04
	.zero		1


	//   ....[25]....
        /*029c*/ 	.word	0x00000be0
        /*02a0*/ 	.word	0x000000ff
        /*02a4*/ 	.word	0x000000d0
        /*02a8*/ 	.short	0x0100
        /*02aa*/ 	.byte	0x04
	.zero		1


	//   ....[26]....
        /*02ac*/ 	.word	0x00000bf0
        /*02b0*/ 	.word	0x000000ff
        /*02b4*/ 	.word	0x000000b8
        /*02b8*/ 	.short	0x0100
        /*02ba*/ 	.byte	0x04
	.zero		1


	//   ....[27]....
        /*02bc*/ 	.word	0x00000c00
        /*02c0*/ 	.word	0x000000ff
        /*02c4*/ 	.word	0x000000d8
        /*02c8*/ 	.short	0x0100
        /*02ca*/ 	.byte	0x04
	.zero		1


	//   ....[28]....
        /*02cc*/ 	.word	0x00000cf0
        /*02d0*/ 	.word	0x000000ff
        /*02d4*/ 	.word	0x000000e0
        /*02d8*/ 	.short	0x0100
        /*02da*/ 	.byte	0x04
	.zero		1


	//   ....[29]....
        /*02dc*/ 	.word	0x00000d00
        /*02e0*/ 	.word	0x000000ff
        /*02e4*/ 	.word	0x000000f0
        /*02e8*/ 	.short	0x0100
        /*02ea*/ 	.byte	0x04
	.zero		1


	//   ....[30]....
        /*02ec*/ 	.word	0x00000d10
        /*02f0*/ 	.word	0x000000ff
        /*02f4*/ 	.word	0x000000e8
        /*02f8*/ 	.short	0x0100
        /*02fa*/ 	.byte	0x04
	.zero		1


	//   ....[31]....
        /*02fc*/ 	.word	0x00000d20
        /*0300*/ 	.word	0x000000ff
        /*0304*/ 	.word	0x000000f8
        /*0308*/ 	.short	0x0100
        /*030a*/ 	.byte	0x04
	.zero		1


	//   ....[32]....
        /*030c*/ 	.word	0x00001880
        /*0310*/ 	.word	0x00000000
        /*0314*/ 	.word	0x000000f0
        /*0318*/ 	.short	0x010a
        /*031a*/ 	.byte	0xff
	.zero		1


	//   ....[33]....
        /*031c*/ 	.word	0x000018b0
        /*0320*/ 	.word	0x00000000
        /*0324*/ 	.word	0x000000e0
        /*0328*/ 	.short	0x0101
        /*032a*/ 	.byte	0xff
	.zero		1


	//   ....[34]....
        /*032c*/ 	.word	0x00001960
        /*0330*/ 	.word	0x000000ff
        /*0334*/ 	.word	0x00000018
        /*0338*/ 	.short	0x010a
        /*033a*/ 	.byte	0x04
	.zero		1


	//   ....[35]....
        /*033c*/ 	.word	0x000019e0
        /*0340*/ 	.word	0x000000ff
        /*0344*/ 	.word	0x00000018
        /*0348*/ 	.short	0x010a
        /*034a*/ 	.byte	0x21
	.zero		1


	//   ....[36]....
        /*034c*/ 	.word	0x00001b70
        /*0350*/ 	.word	0x000000ff
        /*0354*/ 	.word	0x00000018
        /*0358*/ 	.short	0x010a
        /*035a*/ 	.byte	0x06
	.zero		1


	//   ....[37]....
        /*035c*/ 	.word	0x00001c80
        /*0360*/ 	.word	0x000000ff
        /*0364*/ 	.word	0x00000078
        /*0368*/ 	.short	0x0101
        /*036a*/ 	.byte	0x0d
	.zero		1


	//   ....[38]....
        /*036c*/ 	.word	0x00001ca0
        /*0370*/ 	.word	0x000000ff
        /*0374*/ 	.word	0x00000018
        /*0378*/ 	.short	0x010a
        /*037a*/ 	.byte	0x04
	.zero		1


	//   ....[39]....
        /*037c*/ 	.word	0x00001d20
        /*0380*/ 	.word	0x000000ff
        /*0384*/ 	.word	0x00000018
        /*0388*/ 	.short	0x010a
        /*038a*/ 	.byte	0x09
	.zero		1


	//   ....[40]....
        /*038c*/ 	.word	0x00001ec0
        /*0390*/ 	.word	0x000000ff
        /*0394*/ 	.word	0x00000018
        /*0398*/ 	.short	0x010a
        /*039a*/ 	.byte	0x07
	.zero		1


	//   ....[41]....
        /*039c*/ 	.word	0x00001ff0
        /*03a0*/ 	.word	0x00000003
        /*03a4*/ 	.word	0x00000080
        /*03a8*/ 	.short	0x010a
        /*03aa*/ 	.byte	0xff
	.zero		1


	//   ....[42]....
        /*03ac*/ 	.word	0x00002140
        /*03b0*/ 	.word	0x00000000
        /*03b4*/ 	.word	0x00000000
        /*03b8*/ 	.short	0x0101
        /*03ba*/ 	.byte	0xff
	.zero		1


	//   ....[43]....
        /*03bc*/ 	.word	0x00002700
        /*03c0*/ 	.word	0x000000ff
        /*03c4*/ 	.word	0x00000000
        /*03c8*/ 	.short	0x010a
        /*03ca*/ 	.byte	0x04
	.zero		1


	//   ....[44]....
        /*03cc*/ 	.word	0x00002790
        /*03d0*/ 	.word	0x000000ff
        /*03d4*/ 	.word	0x00000000
        /*03d8*/ 	.short	0x010a
        /*03da*/ 	.byte	0x05
	.zero		1


	//   ....[45]....
        /*03dc*/ 	.word	0x00002830
        /*03e0*/ 	.word	0x00000000
        /*03e4*/ 	.word	0x00000000
        /*03e8*/ 	.short	0x010a
        /*03ea*/ 	.byte	0xff
	.zero		1


	//   ....[46]....
        /*03ec*/ 	.word	0x00002970
        /*03f0*/ 	.word	0x00000002
        /*03f4*/ 	.word	0x000000e0
        /*03f8*/ 	.short	0x010a
        /*03fa*/ 	.byte	0xff
	.zero		1


	//   ....[47]....
        /*03fc*/ 	.word	0x000029e0
        /*0400*/ 	.word	0x00000002
        /*0404*/ 	.word	0x00000000
        /*0408*/ 	.short	0x0101
        /*040a*/ 	.byte	0xff
	.zero		1


	//   ....[48]....
        /*040c*/ 	.word	0x00002a00
        /*0410*/ 	.word	0x000000ff
        /*0414*/ 	.word	0x00000090
        /*0418*/ 	.short	0x010a
        /*041a*/ 	.byte	0x04
	.zero		1


	//   ....[49]....
        /*041c*/ 	.word	0x00002b20
        /*0420*/ 	.word	0x00000002
        /*0424*/ 	.word	0x00000080
        /*0428*/ 	.short	0x010a
        /*042a*/ 	.byte	0xff
	.zero		1


	//   ....[50]....
        /*042c*/ 	.word	0x00002c20
        /*0430*/ 	.word	0x00000002
        /*0434*/ 	.word	0x00000000
        /*0438*/ 	.short	0x0101
        /*043a*/ 	.byte	0xff
	.zero		1


	//   ....[51]....
        /*043c*/ 	.word	0x00002cb0
        /*0440*/ 	.word	0x000000ff
        /*0444*/ 	.word	0x00000090
        /*0448*/ 	.short	0x0106
        /*044a*/ 	.byte	0x04
	.zero		1


	//   ....[52]....
        /*044c*/ 	.word	0x00002cd0
        /*0450*/ 	.word	0x000000ff
        /*0454*/ 	.word	0x00000090
        /*0458*/ 	.short	0x010a
        /*045a*/ 	.byte	0x04
	.zero		1


	//   ....[53]....
        /*045c*/ 	.word	0x00002d60
        /*0460*/ 	.word	0x000000ff
        /*0464*/ 	.word	0x00000090
        /*0468*/ 	.short	0x0106
        /*046a*/ 	.byte	0x07
	.zero		1


	//   ....[54]....
        /*046c*/ 	.word	0x00002da0
        /*0470*/ 	.word	0x00000000
        /*0474*/ 	.word	0x00000090
        /*0478*/ 	.short	0x010a
        /*047a*/ 	.byte	0xff
	.zero		1


	//   ....[55]....
        /*047c*/ 	.word	0x000032c0
        /*0480*/ 	.word	0x00000000
        /*0484*/ 	.word	0x00000080
        /*0488*/ 	.short	0x010a
        /*048a*/ 	.byte	0xff
	.zero		1


	//   ....[56]....
        /*048c*/ 	.word	0x000033c0
        /*0490*/ 	.word	0x00000003
        /*0494*/ 	.word	0x00000000
        /*0498*/ 	.short	0x0101
        /*049a*/ 	.byte	0xff
	.zero		1


	//   ....[57]....
        /*049c*/ 	.word	0x000033d0
        /*04a0*/ 	.word	0x000000ff
        /*04a4*/ 	.word	0x00000000
        /*04a8*/ 	.short	0x010a
        /*04aa*/ 	.byte	0x04
	.zero		1


	//   ....[58]....
        /*04ac*/ 	.word	0x00003450
        /*04b0*/ 	.word	0x000000ff
        /*04b4*/ 	.word	0x000000c0
        /*04b8*/ 	.short	0x010a
        /*04ba*/ 	.byte	0x17
	.zero		1


	//   ....[59]....
        /*04bc*/ 	.word	0x00003530
        /*04c0*/ 	.word	0x000000ff
        /*04c4*/ 	.word	0x00000000
        /*04c8*/ 	.short	0x010a
        /*04ca*/ 	.byte	0x05
	.zero		1


	//   ....[60]....
        /*04cc*/ 	.word	0x00003670
        /*04d0*/ 	.word	0x000000ff
        /*04d4*/ 	.word	0x00000000
        /*04d8*/ 	.short	0x010a
        /*04da*/ 	.byte	0x04
	.zero		1


	//   ....[61]....
        /*04dc*/ 	.word	0x00003860
        /*04e0*/ 	.word	0x000000ff
        /*04e4*/ 	.word	0x00000000
        /*04e8*/ 	.short	0x010a
        /*04ea*/ 	.byte	0x04
	.zero		1


	//   ....[62]....
        /*04ec*/ 	.word	0x000038f0
        /*04f0*/ 	.word	0x000000ff
        /*04f4*/ 	.word	0x00000000
        /*04f8*/ 	.short	0x010a
        /*04fa*/ 	.byte	0x05
	.zero		1


	//   ....[63]....
        /*04fc*/ 	.word	0x00003980
        /*0500*/ 	.word	0x000000ff
        /*0504*/ 	.word	0x00000000
        /*0508*/ 	.short	0x010a
        /*050a*/ 	.byte	0x05
	.zero		1


	//   ....[64]....
        /*050c*/ 	.word	0x00003a10
        /*0510*/ 	.word	0x000000ff
        /*0514*/ 	.word	0x00000000
        /*0518*/ 	.short	0x010a
        /*051a*/ 	.byte	0x04
	.zero		1


	//   ....[65]....
        /*051c*/ 	.word	0x00003f70
        /*0520*/ 	.word	0x00000008
        /*0524*/ 	.word	0x00000080
        /*0528*/ 	.short	0x010a
        /*052a*/ 	.byte	0xff
	.zero		1


	//   ....[66]....
        /*052c*/ 	.word	0x000040e0
        /*0530*/ 	.word	0x00000000
        /*0534*/ 	.word	0x00000000
        /*0538*/ 	.short	0x0101
        /*053a*/ 	.byte	0xff
	.zero		1


	//   ....[67]....
        /*053c*/ 	.word	0x000045c0
        /*0540*/ 	.word	0x000000ff
        /*0544*/ 	.word	0x00000078
        /*0548*/ 	.short	0x010a
        /*054a*/ 	.byte	0x15
	.zero		1


	//   ....[68]....
        /*054c*/ 	.word	0x00004750
        /*0550*/ 	.word	0x000000ff
        /*0554*/ 	.word	0x00000050
        /*0558*/ 	.short	0x010a
        /*055a*/ 	.byte	0x15
	.zero		1


	//   ....[69]....
        /*055c*/ 	.word	0x000048a0
        /*0560*/ 	.word	0x000000ff
        /*0564*/ 	.word	0x00000030
        /*0568*/ 	.short	0x010b
        /*056a*/ 	.byte	0x15
	.zero		1


	//   ....[70]....
        /*056c*/ 	.word	0x000048b0
        /*0570*/ 	.word	0x000000ff
        /*0574*/ 	.word	0x00000000
        /*0578*/ 	.short	0x0101
        /*057a*/ 	.byte	0x32
	.zero		1


	//   ....[71]....
        /*057c*/ 	.word	0x000048c0
        /*0580*/ 	.word	0x000000ff
        /*0584*/ 	.word	0x00000058
        /*0588*/ 	.short	0x010a
        /*058a*/ 	.byte	0x15
	.zero		1


	//   ....[72]....
        /*058c*/ 	.word	0x00004a10
        /*0590*/ 	.word	0x000000ff
        /*0594*/ 	.word	0x00000038
        /*0598*/ 	.short	0x010b
        /*059a*/ 	.byte	0x15
	.zero		1


	//   ....[73]....
        /*059c*/ 	.word	0x00004a20
        /*05a0*/ 	.word	0x000000ff
        /*05a4*/ 	.word	0x00000000
        /*05a8*/ 	.short	0x0101
        /*05aa*/ 	.byte	0x31
	.zero		1


	//   ....[74]....
        /*05ac*/ 	.word	0x00004a30
        /*05b0*/ 	.word	0x000000ff
        /*05b4*/ 	.word	0x00000060
        /*05b8*/ 	.short	0x010a
        /*05ba*/ 	.byte	0x15
	.zero		1


	//   ....[75]....
        /*05bc*/ 	.word	0x00004b90
        /*05c0*/ 	.word	0x000000ff
        /*05c4*/ 	.word	0x00000040
        /*05c8*/ 	.short	0x010b
        /*05ca*/ 	.byte	0x15
	.zero		1


	//   ....[76]....
        /*05cc*/ 	.word	0x00004ba0
        /*05d0*/ 	.word	0x000000ff
        /*05d4*/ 	.word	0x00000000
        /*05d8*/ 	.short	0x0101
        /*05da*/ 	.byte	0x30
	.zero		1


	//   ....[77]....
        /*05dc*/ 	.word	0x00004bb0
        /*05e0*/ 	.word	0x000000ff
        /*05e4*/ 	.word	0x00000068
        /*05e8*/ 	.short	0x010a
        /*05ea*/ 	.byte	0x15
	.zero		1


	//   ....[78]....
        /*05ec*/ 	.word	0x00004db0
        /*05f0*/ 	.word	0x000000ff
        /*05f4*/ 	.word	0x00000048
        /*05f8*/ 	.short	0x010b
        /*05fa*/ 	.byte	0x15
	.zero		1


	//   ....[79]....
        /*05fc*/ 	.word	0x00004dc0
        /*0600*/ 	.word	0x000000ff
        /*0604*/ 	.word	0x00000000
        /*0608*/ 	.short	0x0101
        /*060a*/ 	.byte	0x2b
	.zero		1


	//   ....[80]....
        /*060c*/ 	.word	0x00004df0
        /*0610*/ 	.word	0x000000ff
        /*0614*/ 	.word	0x00000050
        /*0618*/ 	.short	0x010a
        /*061a*/ 	.byte	0x15
	.zero		1


	//   ....[81]....
        /*061c*/ 	.word	0x00004e10
        /*0620*/ 	.word	0x000000ff
        /*0624*/ 	.word	0x00000058
        /*0628*/ 	.short	0x010a
        /*062a*/ 	.byte	0x15
	.zero		1


	//   ....[82]....
        /*062c*/ 	.word	0x00004e30
        /*0630*/ 	.word	0x000000ff
        /*0634*/ 	.word	0x00000060
        /*0638*/ 	.short	0x010a
        /*063a*/ 	.byte	0x15
	.zero		1


	//   ....[83]....
        /*063c*/ 	.word	0x00004e70
        /*0640*/ 	.word	0x00000000
        /*0644*/ 	.word	0x00000068
        /*0648*/ 	.short	0x010a
        /*064a*/ 	.byte	0xff
	.zero		1


	//   ....[84]....
        /*064c*/ 	.word	0x000051b0
        /*0650*/ 	.word	0x00000003
        /*0654*/ 	.word	0x00000080
        /*0658*/ 	.short	0x010a
        /*065a*/ 	.byte	0xff
	.zero		1


	//   ....[85]....
        /*065c*/ 	.word	0x00005330
        /*0660*/ 	.word	0x00000000
        /*0664*/ 	.word	0x00000000
        /*0668*/ 	.short	0x0101
        /*066a*/ 	.byte	0xff
	.zero		1


	//   ....[86]....
        /*066c*/ 	.word	0x00005e50
        /*0670*/ 	.word	0x000000ff
        /*0674*/ 	.word	0x00000030
        /*0678*/ 	.short	0x010a
        /*067a*/ 	.byte	0x2c
	.zero		1


	//   ....[87]....
        /*067c*/ 	.word	0x00005e90
        /*0680*/ 	.word	0x0000001a
        /*0684*/ 	.word	0x000000a0
        /*0688*/ 	.short	0x010a
        /*068a*/ 	.byte	0xff
	.zero		1


	//   ....[88]....
        /*068c*/ 	.word	0x00005fa0
        /*0690*/ 	.word	0x000000ff
        /*0694*/ 	.word	0x00000030
        /*0698*/ 	.short	0x010a
        /*069a*/ 	.byte	0x2c
	.zero		1


	//   ....[89]....
        /*069c*/ 	.word	0x00006080
        /*06a0*/ 	.word	0x0000001a
        /*06a4*/ 	.word	0x000000a0
        /*06a8*/ 	.short	0x010a
        /*06aa*/ 	.byte	0xff
	.zero		1


	//   ....[90]....
        /*06ac*/ 	.word	0x000067b0
        /*06b0*/ 	.word	0x00000000
        /*06b4*/ 	.word	0x00000000
        /*06b8*/ 	.short	0x0101
        /*06ba*/ 	.byte	0xff
	.zero		1


	//   ....[91]....
        /*06bc*/ 	.word	0x000067c0
        /*06c0*/ 	.word	0x00000004
        /*06c4*/ 	.word	0x00000030
        /*06c8*/ 	.short	0x010a
        /*06ca*/ 	.byte	0xff
	.zero		1


	//   ....[92]....
        /*06cc*/ 	.word	0x00006880
        /*06d0*/ 	.word	0x00000004
        /*06d4*/ 	.word	0x00000030
        /*06d8*/ 	.short	0x010a
        /*06da*/ 	.byte	0xff
	.zero		1


	//   ....[93]....
        /*06dc*/ 	.word	0x00007040
        /*06e0*/ 	.word	0x00000000
        /*06e4*/ 	.word	0x00000000
        /*06e8*/ 	.short	0x0101
        /*06ea*/ 	.byte	0xff
	.zero		1


	//   ....[94]....
        /*06ec*/ 	.word	0x00007060
        /*06f0*/ 	.word	0x00000002
        /*06f4*/ 	.word	0x00000030
        /*06f8*/ 	.short	0x010a
        /*06fa*/ 	.byte	0xff
	.zero		1


	//   ....[95]....
        /*06fc*/ 	.word	0x00007110
        /*0700*/ 	.word	0x00000002
        /*0704*/ 	.word	0x00000030
        /*0708*/ 	.short	0x010a
        /*070a*/ 	.byte	0xff
	.zero		1


	//   ....[96]....
        /*070c*/ 	.word	0x000078c0
        /*0710*/ 	.word	0x00000000
        /*0714*/ 	.word	0x00000000
        /*0718*/ 	.short	0x0101
        /*071a*/ 	.byte	0xff
	.zero		1


	//   ....[97]....
        /*071c*/ 	.word	0x000078e0
        /*0720*/ 	.word	0x00000003
        /*0724*/ 	.word	0x00000030
        /*0728*/ 	.short	0x010a
        /*072a*/ 	.byte	0xff
	.zero		1


	//   ....[98]....
        /*072c*/ 	.word	0x00007990
        /*0730*/ 	.word	0x00000003
        /*0734*/ 	.word	0x00000030
        /*0738*/ 	.short	0x010a
        /*073a*/ 	.byte	0xff
	.zero		1


	//   ....[99]....
        /*073c*/ 	.word	0x00007da0
        /*0740*/ 	.word	0x000000ff
        /*0744*/ 	.word	0x00000000
        /*0748*/ 	.short	0x0101
        /*074a*/ 	.byte	0x04
	.zero		1


	//   ....[100]....
        /*074c*/ 	.word	0x000081b0
        /*0750*/ 	.word	0x00000000
        /*0754*/ 	.word	0x00000000
        /*0758*/ 	.short	0x0101
        /*075a*/ 	.byte	0xff
	.zero		1


	//   ....[101]....
        /*075c*/ 	.word	0x00008460
        /*0760*/ 	.word	0x000000ff
        /*0764*/ 	.word	0x00000000
        /*0768*/ 	.short	0x0101
        /*076a*/ 	.byte	0x04
	.zero		1


	//   ....[102]....
        /*076c*/ 	.word	0x00008480
        /*0770*/ 	.word	0x00000000
        /*0774*/ 	.word	0x000000f0
        /*0778*/ 	.short	0x010a
        /*077a*/ 	.byte	0xff
	.zero		1


	//   ....[103]....
        /*077c*/ 	.word	0x000084e0
        /*0780*/ 	.word	0x00000000
        /*0784*/ 	.word	0x00000018
        /*0788*/ 	.short	0x010a
        /*078a*/ 	.byte	0xff
	.zero		1


	//   ....[104]....
        /*078c*/ 	.word	0x00008540
        /*0790*/ 	.word	0x00000000
        /*0794*/ 	.word	0x00000018
        /*0798*/ 	.short	0x010a
        /*079a*/ 	.byte	0xff
	.zero		1


	//   ....[105]....
        /*079c*/ 	.word	0x00008590
        /*07a0*/ 	.word	0x00000003
        /*07a4*/ 	.word	0x00000080
        /*07a8*/ 	.short	0x010a
        /*07aa*/ 	.byte	0xff
	.zero		1


	//   ....[106]....
        /*07ac*/ 	.word	0x000085f0
        /*07b0*/ 	.word	0x00000000
        /*07b4*/ 	.word	0x00000000
        /*07b8*/ 	.short	0x010a
        /*07ba*/ 	.byte	0xff
	.zero		1


	//   ....[107]....
        /*07bc*/ 	.word	0x00008650
        /*07c0*/ 	.word	0x00000000
        /*07c4*/ 	.word	0x00000000
        /*07c8*/ 	.short	0x010a
        /*07ca*/ 	.byte	0xff
	.zero		1


	//   ....[108]....
        /*07cc*/ 	.word	0x000086a0
        /*07d0*/ 	.word	0x00000002
        /*07d4*/ 	.word	0x000000e0
        /*07d8*/ 	.short	0x010a
        /*07da*/ 	.byte	0xff
	.zero		1


	//   ....[109]....
        /*07dc*/ 	.word	0x00008700
        /*07e0*/ 	.word	0x00000002
        /*07e4*/ 	.word	0x00000090
        /*07e8*/ 	.short	0x010a
        /*07ea*/ 	.byte	0xff
	.zero		1


	//   ....[110]....
        /*07ec*/ 	.word	0x00008750
        /*07f0*/ 	.word	0x00000002
        /*07f4*/ 	.word	0x00000080
        /*07f8*/ 	.short	0x010a
        /*07fa*/ 	.byte	0xff
	.zero		1


	//   ....[111]....
        /*07fc*/ 	.word	0x000087b0
        /*0800*/ 	.word	0x00000000
        /*0804*/ 	.word	0x00000090
        /*0808*/ 	.short	0x010a
        /*080a*/ 	.byte	0xff
	.zero		1


	//   ....[112]....
        /*080c*/ 	.word	0x00008800
        /*0810*/ 	.word	0x00000000
        /*0814*/ 	.word	0x00000080
        /*0818*/ 	.short	0x010a
        /*081a*/ 	.byte	0xff
	.zero		1


	//   ....[113]....
        /*081c*/ 	.word	0x00008860
        /*0820*/ 	.word	0x00000002
        /*0824*/ 	.word	0x000000c0
        /*0828*/ 	.short	0x010a
        /*082a*/ 	.byte	0xff
	.zero		1


	//   ....[114]....
        /*082c*/ 	.word	0x000088c0
        /*0830*/ 	.word	0x00000000
        /*0834*/ 	.word	0x00000000
        /*0838*/ 	.short	0x010a
        /*083a*/ 	.byte	0xff
	.zero		1


	//   ....[115]....
        /*083c*/ 	.word	0x00008920
        /*0840*/ 	.word	0x00000000
        /*0844*/ 	.word	0x00000000
        /*0848*/ 	.short	0x010a
        /*084a*/ 	.byte	0xff
	.zero		1


	//   ....[116]....
        /*084c*/ 	.word	0x00008980
        /*0850*/ 	.word	0x00000000
        /*0854*/ 	.word	0x00000000
        /*0858*/ 	.short	0x010a
        /*085a*/ 	.byte	0xff
	.zero		1


	//   ....[117]....
        /*085c*/ 	.word	0x000089e0
        /*0860*/ 	.word	0x00000000
        /*0864*/ 	.word	0x00000000
        /*0868*/ 	.short	0x010a
        /*086a*/ 	.byte	0xff
	.zero		1


	//   ....[118]....
        /*086c*/ 	.word	0x00008a40
        /*0870*/ 	.word	0x00000000
        /*0874*/ 	.word	0x00000000
        /*0878*/ 	.short	0x010a
        /*087a*/ 	.byte	0xff
	.zero		1


	//   ....[119]....
        /*087c*/ 	.word	0x00008a90
        /*0880*/ 	.word	0x00000008
        /*0884*/ 	.word	0x00000080
        /*0888*/ 	.short	0x010a
        /*088a*/ 	.byte	0xff
	.zero		1


	//   ....[120]....
        /*088c*/ 	.word	0x00008af0
        /*0890*/ 	.word	0x00000000
        /*0894*/ 	.word	0x00000078
        /*0898*/ 	.short	0x010a
        /*089a*/ 	.byte	0xff
	.zero		1


	//   ....[121]....
        /*089c*/ 	.word	0x00008b50
        /*08a0*/ 	.word	0x00000000
        /*08a4*/ 	.word	0x00000050
        /*08a8*/ 	.short	0x010a
        /*08aa*/ 	.byte	0xff
	.zero		1


	//   ....[122]....
        /*08ac*/ 	.word	0x00008bb0
        /*08b0*/ 	.word	0x00000000
        /*08b4*/ 	.word	0x00000058
        /*08b8*/ 	.short	0x010a
        /*08ba*/ 	.byte	0xff
	.zero		1


	//   ....[123]....
        /*08bc*/ 	.word	0x00008c10
        /*08c0*/ 	.word	0x00000000
        /*08c4*/ 	.word	0x00000060
        /*08c8*/ 	.short	0x010a
        /*08ca*/ 	.byte	0xff
	.zero		1


	//   ....[124]....
        /*08cc*/ 	.word	0x00008c70
        /*08d0*/ 	.word	0x00000000
        /*08d4*/ 	.word	0x00000068
        /*08d8*/ 	.short	0x010a
        /*08da*/ 	.byte	0xff
	.zero		1


	//   ....[125]....
        /*08dc*/ 	.word	0x00008cd0
        /*08e0*/ 	.word	0x00000000
        /*08e4*/ 	.word	0x00000050
        /*08e8*/ 	.short	0x010a
        /*08ea*/ 	.byte	0xff
	.zero		1


	//   ....[126]....
        /*08ec*/ 	.word	0x00008d30
        /*08f0*/ 	.word	0x00000000
        /*08f4*/ 	.word	0x00000058
        /*08f8*/ 	.short	0x010a
        /*08fa*/ 	.byte	0xff
	.zero		1


	//   ....[127]....
        /*08fc*/ 	.word	0x00008d90
        /*0900*/ 	.word	0x00000000
        /*0904*/ 	.word	0x00000060
        /*0908*/ 	.short	0x010a
        /*090a*/ 	.byte	0xff
	.zero		1


	//   ....[128]....
        /*090c*/ 	.word	0x00008de0
        /*0910*/ 	.word	0x00000003
        /*0914*/ 	.word	0x00000080
        /*0918*/ 	.short	0x010a
        /*091a*/ 	.byte	0xff
	.zero		1


	//   ....[129]....
        /*091c*/ 	.word	0x00008e40
        /*0920*/ 	.word	0x00000000
        /*0924*/ 	.word	0x00000030
        /*0928*/ 	.short	0x010a
        /*092a*/ 	.byte	0xff
	.zero		1


	//   ....[130]....
        /*092c*/ 	.word	0x00008e90
        /*0930*/ 	.word	0x0000001a
        /*0934*/ 	.word	0x000000a0
        /*0938*/ 	.short	0x010a
        /*093a*/ 	.byte	0xff
	.zero		1


	//   ....[131]....
        /*093c*/ 	.word	0x00008ee0
        /*0940*/ 	.word	0x00000004
        /*0944*/ 	.word	0x00000030
        /*0948*/ 	.short	0x010a
        /*094a*/ 	.byte	0xff
	.zero		1


	//   ....[132]....
        /*094c*/ 	.word	0x00008f30
        /*0950*/ 	.word	0x00000002
        /*0954*/ 	.word	0x00000030
        /*0958*/ 	.short	0x010a
        /*095a*/ 	.byte	0xff
	.zero		1


	//   ....[133]....
        /*095c*/ 	.word	0x00008f80
        /*0960*/ 	.word	0x00000003
        /*0964*/ 	.word	0x00000030
        /*0968*/ 	.short	0x010a
        /*096a*/ 	.byte	0xff
	.zero		1


	//----- nvinfo : EIATTR_NUM_MBARRIERS
	.align		4
.L_47:
        /*096c*/ 	.byte	0x03, 0x38
        /*096e*/ 	.short	0x0020


	//----- nvinfo : EIATTR_EXIT_INSTR_OFFSETS
	.align		4
        /*0970*/ 	.byte	0x04, 0x1c
        /*0972*/ 	.short	(.L_49 - .L_48)


	//   ....[0]....
.L_48:
        /*0974*/ 	.word	0x00002860


	//   ....[1]....
        /*0978*/ 	.word	0x00002d70


	//   ....[2]....
        /*097c*/ 	.word	0x00002dd0


	//   ....[3]....
        /*0980*/ 	.word	0x00003c70


	//   ....[4]....
        /*0984*/ 	.word	0x00004ea0


	//   ....[5]....
        /*0988*/ 	.word	0x00004ee0


	//   ....[6]....
        /*098c*/ 	.word	0x00008340


	//   ....[7]....
        /*0990*/ 	.word	0x000083c0


	//   ....[8]....
        /*0994*/ 	.word	0x000083f0


	//   ....[9]....
        /*0998*/ 	.word	0x00008470


	//----- nvinfo : EIATTR_MAX_THREADS
	.align		4
.L_49:
        /*099c*/ 	.byte	0x04, 0x05
        /*099e*/ 	.short	(.L_51 - .L_50)
.L_50:
        /*09a0*/ 	.word	0x00000100
        /*09a4*/ 	.word	0x00000001
        /*09a8*/ 	.word	0x00000001


	//----- nvinfo : EIATTR_CRS_STACK_SIZE
	.align		4
.L_51:
        /*09ac*/ 	.byte	0x04, 0x1e
        /*09ae*/ 	.short	(.L_53 - .L_52)
.L_52:
        /*09b0*/ 	.word	0x00000000


	//----- nvinfo : EIATTR_CBANK_PARAM_SIZE
	.align		4
.L_53:
        /*09b4*/ 	.byte	0x03, 0x19
        /*09b6*/ 	.short	0x0800


	//----- nvinfo : EIATTR_PARAM_CBANK
	.align		4
        /*09b8*/ 	.byte	0x04, 0x0a
        /*09ba*/ 	.short	(.L_55 - .L_54)
	.align		4
.L_54:
        /*09bc*/ 	.word	index@(.nv.constant0._ZN7cutlass13device_kernelINS_4gemm6kernel13GemmUniversalIN4cute5tupleIJiiiiEEENS1_10collective13CollectiveMmaINS1_35MainloopSm100TmaUmmaWarpSpecializedILi3ELi2ELi4ENS5_IJNS4_1CILi2EEENSA_ILi1EEESC_EEEEENS5_IJNSA_ILi64EEENSA_ILi128EEENSA_ILi32EEEEEENS_6half_tENS5_IJlSC_lEEESJ_SK_NS4_8TiledMMAINS4_8MMA_AtomIJNS4_20SM100_MMA_F16BF16_SSISJ_SJ_fLi64ELi128ELNS4_4UMMA5MajorE0ELSP_0ELNSO_7ScaleInE0ELSQ_0EEEEEENS4_6LayoutINS5_IJSC_SC_SC_EEENS5_IJNSA_ILi0EEESV_SV_EEEEENS5_IJNS4_10UnderscoreESY_SY_EEEEENS4_13SM90_TMA_LOADENS4_14ComposedLayoutINS4_7SwizzleILi2ELi4ELi3EEENS4_18smem_ptr_flag_bitsILi16EEENST_INS5_IJNSA_ILi8EEESH_EEENS5_IJSH_SC_EEEEEEEvNS4_8identityENS4_23SM90_TMA_LOAD_MULTICASTES1B_vS1C_EENS_8epilogue10collective18CollectiveEpilogueINS1F_23Sm100TmaWarpSpecializedILi4ELi2ELi16ELb1ELb0EEEJSI_NS5_IJNST_ISF_SC_EENST_ISH_SC_EEEEESJ_SK_SJ_SK_NS1F_6fusion15FusionCallbacksIS1J_NS1N_17LinearCombinationISJ_fSJ_fLNS_15FloatRoundStyleE2EEESI_S1M_JEEENS4_5SM1004TMEM4LOAD26SM100_TMEM_LOAD_16dp256b4xES11_S1B_NS4_17SM75_U32x4_LDSM_NENS4_14SM90_TMA_STOREES1B_NS4_17SM90_U32x4_STSM_NENS4_39AutoVectorizingCopyWithAssumedAlignmentILi128EEEEEEvvEEEEvNT_6ParamsE)
        /*09c0*/ 	.short	0x0380
        /*09c2*/ 	.short	0x0800


	//----- nvinfo : EIATTR_SW_WAR
	.align		4
.L_55:
        /*09c4*/ 	.byte	0x04, 0x36
        /*09c6*/ 	.short	(.L_57 - .L_56)
.L_56:
        /*09c8*/ 	.word	0x00000008
.L_57:


//--------------------- .nv.callgraph             --------------------------
	.section	.nv.callgraph,"",@"SHT_CUDA_CALLGRAPH"
	.align	4
	.sectionentsize	8
	.align		4
        /*0000*/ 	.word	0x00000000
	.align		4
        /*0004*/ 	.word	0xffffffff
	.align		4
        /*0008*/ 	.word	index@(_ZN7cutlass13device_kernelINS_4gemm6kernel13GemmUniversalIN4cute5tupleIJiiiiEEENS1_10collective13CollectiveMmaINS1_35MainloopSm100TmaUmmaWarpSpecializedILi3ELi2ELi4ENS5_IJNS4_1CILi2EEENSA_ILi1EEESC_EEEEENS5_IJNSA_ILi64EEENSA_ILi128EEENSA_ILi32EEEEEENS_6half_tENS5_IJlSC_lEEESJ_SK_NS4_8TiledMMAINS4_8MMA_AtomIJNS4_20SM100_MMA_F16BF16_SSISJ_SJ_fLi64ELi128ELNS4_4UMMA5MajorE0ELSP_0ELNSO_7ScaleInE0ELSQ_0EEEEEENS4_6LayoutINS5_IJSC_SC_SC_EEENS5_IJNSA_ILi0EEESV_SV_EEEEENS5_IJNS4_10UnderscoreESY_SY_EEEEENS4_13SM90_TMA_LOADENS4_14ComposedLayoutINS4_7SwizzleILi2ELi4ELi3EEENS4_18smem_ptr_flag_bitsILi16EEENST_INS5_IJNSA_ILi8EEESH_EEENS5_IJSH_SC_EEEEEEEvNS4_8identityENS4_23SM90_TMA_LOAD_MULTICASTES1B_vS1C_EENS_8epilogue10collective18CollectiveEpilogueINS1F_23Sm100TmaWarpSpecializedILi4ELi2ELi16ELb1ELb0EEEJSI_NS5_IJNST_ISF_SC_EENST_ISH_SC_EEEEESJ_SK_SJ_SK_NS1F_6fusion15FusionCallbacksIS1J_NS1N_17LinearCombinationISJ_fSJ_fLNS_15FloatRoundStyleE2EEESI_S1M_JEEENS4_5SM1004TMEM4LOAD26SM100_TMEM_LOAD_16dp256b4xES11_S1B_NS4_17SM75_U32x4_LDSM_NENS4_14SM90_TMA_STOREES1B_NS4_17SM90_U32x4_STSM_NENS4_39AutoVectorizingCopyWithAssumedAlignmentILi128EEEEEEvvEEEEvNT_6ParamsE)
	.align		4
        /*000c*/ 	.word	index@(__assertfail)
	.align		4
        /*0010*/ 	.word	0x00000000
	.align		4
        /*0014*/ 	.word	0xfffffffe
	.align		4
        /*0018*/ 	.word	0x00000000
	.align		4
        /*001c*/ 	.word	0xfffffffd
	.align		4
        /*0020*/ 	.word	0x00000000
	.align		4
        /*0024*/ 	.word	0xfffffffc


//--------------------- .nv.constant4             --------------------------
	.section	.nv.constant4,"a",@progbits
	.align	8
	.align		8
.nv.constant4:
        /*0000*/ 	.dword	__assertfail
	.align		8
        /*0008*/ 	.dword	__unnamed_1
	.align		8
        /*0010*/ 	.dword	__unnamed_2
	.align		8
        /*0018*/ 	.dword	_ZN39_INTERNAL_a2dfc63d_4_k_cu_66478cd9_72174cuda3std3__45__cpo5beginE
	.align		8
        /*0020*/ 	.dword	_ZN39_INTERNAL_a2dfc63d_4_k_cu_66478cd9_72174cuda3std3__45__cpo3endE
	.align		8
        /*0028*/ 	.dword	_ZN39_INTERNAL_a2dfc63d_4_k_cu_66478cd9_72174cuda3std3__45__cpo6cbeginE
	.align		8
        /*0030*/ 	.dword	_ZN39_INTERNAL_a2dfc63d_4_k_cu_66478cd9_72174cuda3std3__45__cpo4cendE
	.align		8
        /*0038*/ 	.dword	_ZN39_INTERNAL_a2dfc63d_4_k_cu_66478cd9_72174cuda3std3__441_GLOBAL__N__a2dfc63d_4_k_cu_66478cd9_72176ignoreE
	.align		8
        /*0040*/ 	.dword	_ZN39_INTERNAL_a2dfc63d_4_k_cu_66478cd9_72174cuda3std3__419piecewise_constructE
	.align		8
        /*0048*/ 	.dword	_ZN39_INTERNAL_a2dfc63d_4_k_cu_66478cd9_72174cuda3std3__48in_placeE
	.align		8
        /*0050*/ 	.dword	_ZN39_INTERNAL_a2dfc63d_4_k_cu_66478cd9_72174cuda3std6ranges3__45__cpo4swapE
	.align		8
        /*0058*/ 	.dword	_ZN39_INTERNAL_a2dfc63d_4_k_cu_66478cd9_72174cuda3std6ranges3__45__cpo9iter_moveE
	.align		8
        /*0060*/ 	.dword	_ZN39_INTERNAL_a2dfc63d_4_k_cu_66478cd9_72174cute7productE
	.align		8
        /*0068*/ 	.dword	_ZN39_INTERNAL_a2dfc63d_4_k_cu_66478cd9_72174cute1_E
	.align		8
        /*0070*/ 	.dword	$str$25
	.align		8
        /*0078*/ 	.dword	$str$26
	.align		8
        /*0080*/ 	.dword	$str$27
	.align		8
        /*0088*/ 	.dword	$str$28


//--------------------- .text._ZN7cutlass13device_kernelINS_4gemm6kernel13GemmUniversalIN4cute5tupleIJiiiiEEENS1_10collective13CollectiveMmaINS1_35MainloopSm100TmaUmmaWarpSpecializedILi3ELi2ELi4ENS5_IJNS4_1CILi2EEENSA_ILi1EEESC_EEEEENS5_IJNSA_ILi64EEENSA_ILi128EEENSA_ILi32EEEEEENS_6half_tENS5_IJlSC_lEEESJ_SK_NS4_8TiledMMAINS4_8MMA_AtomIJNS4_20SM100_MMA_F16BF16_SSISJ_SJ_fLi64ELi128ELNS4_4UMMA5MajorE0ELSP_0ELNSO_7ScaleInE0ELSQ_0EEEEEENS4_6LayoutINS5_IJSC_SC_SC_EEENS5_IJNSA_ILi0EEESV_SV_EEEEENS5_IJNS4_10UnderscoreESY_SY_EEEEENS4_13SM90_TMA_LOADENS4_14ComposedLayoutINS4_7SwizzleILi2ELi4ELi3EEENS4_18smem_ptr_flag_bitsILi16EEENST_INS5_IJNSA_ILi8EEESH_EEENS5_IJSH_SC_EEEEEEEvNS4_8identityENS4_23SM90_TMA_LOAD_MULTICASTES1B_vS1C_EENS_8epilogue10collective18CollectiveEpilogueINS1F_23Sm100TmaWarpSpecializedILi4ELi2ELi16ELb1ELb0EEEJSI_NS5_IJNST_ISF_SC_EENST_ISH_SC_EEEEESJ_SK_SJ_SK_NS1F_6fusion15FusionCallbacksIS1J_NS1N_17LinearCombinationISJ_fSJ_fLNS_15FloatRoundStyleE2EEESI_S1M_JEEENS4_5SM1004TMEM4LOAD26SM100_TMEM_LOAD_16dp256b4xES11_S1B_NS4_17SM75_U32x4_LDSM_NENS4_14SM90_TMA_STOREES1B_NS4_17SM90_U32x4_STSM_NENS4_39AutoVectorizingCopyWithAssumedAlignmentILi128EEEEEEvvEEEEvNT_6ParamsE --------------------------
	.section	.text._ZN7cutlass13device_kernelINS_4gemm6kernel13GemmUniversalIN4cute5tupleIJiiiiEEENS1_10collective13CollectiveMmaINS1_35MainloopSm100TmaUmmaWarpSpecializedILi3ELi2ELi4ENS5_IJNS4_1CILi2EEENSA_ILi1EEESC_EEEEENS5_IJNSA_ILi64EEENSA_ILi128EEENSA_ILi32EEEEEENS_6half_tENS5_IJlSC_lEEESJ_SK_NS4_8TiledMMAINS4_8MMA_AtomIJNS4_20SM100_MMA_F16BF16_SSISJ_SJ_fLi64ELi128ELNS4_4UMMA5MajorE0ELSP_0ELNSO_7ScaleInE0ELSQ_0EEEEEENS4_6LayoutINS5_IJSC_SC_SC_EEENS5_IJNSA_ILi0EEESV_SV_EEEEENS5_IJNS4_10UnderscoreESY_SY_EEEEENS4_13SM90_TMA_LOADENS4_14ComposedLayoutINS4_7SwizzleILi2ELi4ELi3EEENS4_18smem_ptr_flag_bitsILi16EEENST_INS5_IJNSA_ILi8EEESH_EEENS5_IJSH_SC_EEEEEEEvNS4_8identityENS4_23SM90_TMA_LOAD_MULTICASTES1B_vS1C_EENS_8epilogue10collective18CollectiveEpilogueINS1F_23Sm100TmaWarpSpecializedILi4ELi2ELi16ELb1ELb0EEEJSI_NS5_IJNST_ISF_SC_EENST_ISH_SC_EEEEESJ_SK_SJ_SK_NS1F_6fusion15FusionCallbacksIS1J_NS1N_17LinearCombinationISJ_fSJ_fLNS_15FloatRoundStyleE2EEESI_S1M_JEEENS4_5SM1004TMEM4LOAD26SM100_TMEM_LOAD_16dp256b4xES11_S1B_NS4_17SM75_U32x4_LDSM_NENS4_14SM90_TMA_STOREES1B_NS4_17SM90_U32x4_STSM_NENS4_39AutoVectorizingCopyWithAssumedAlignmentILi128EEEEEEvvEEEEvNT_6ParamsE,"ax",@progbits
	.align	128
.text._ZN7cutlass13device_kernelINS_4gemm6kernel13GemmUniversalIN4cute5tupleIJiiiiEEENS1_10collective13CollectiveMmaINS1_35MainloopSm100TmaUmmaWarpSpecializedILi3ELi2ELi4ENS5_IJNS4_1CILi2EEENSA_ILi1EEESC_EEEEENS5_IJNSA_ILi64EEENSA_ILi128EEENSA_ILi32EEEEEENS_6half_tENS5_IJlSC_lEEESJ_SK_NS4_8TiledMMAINS4_8MMA_AtomIJNS4_20SM100_MMA_F16BF16_SSISJ_SJ_fLi64ELi128ELNS4_4UMMA5MajorE0ELSP_0ELNSO_7ScaleInE0ELSQ_0EEEEEENS4_6LayoutINS5_IJSC_SC_SC_EEENS5_IJNSA_ILi0EEESV_SV_EEEEENS5_IJNS4_10UnderscoreESY_SY_EEEEENS4_13SM90_TMA_LOADENS4_14ComposedLayoutINS4_7SwizzleILi2ELi4ELi3EEENS4_18smem_ptr_flag_bitsILi16EEENST_INS5_IJNSA_ILi8EEESH_EEENS5_IJSH_SC_EEEEEEEvNS4_8identityENS4_23SM90_TMA_LOAD_MULTICASTES1B_vS1C_EENS_8epilogue10collective18CollectiveEpilogueINS1F_23Sm100TmaWarpSpecializedILi4ELi2ELi16ELb1ELb0EEEJSI_NS5_IJNST_ISF_SC_EENST_ISH_SC_EEEEESJ_SK_SJ_SK_NS1F_6fusion15FusionCallbacksIS1J_NS1N_17LinearCombinationISJ_fSJ_fLNS_15FloatRoundStyleE2EEESI_S1M_JEEENS4_5SM1004TMEM4LOAD26SM100_TMEM_LOAD_16dp256b4xES11_S1B_NS4_17SM75_U32x4_LDSM_NENS4_14SM90_TMA_STOREES1B_NS4_17SM90_U32x4_STSM_NENS4_39AutoVectorizingCopyWithAssumedAlignmentILi128EEEEEEvvEEEEvNT_6ParamsE:
        .type           _ZN7cutlass13device_kernelINS_4gemm6kernel13GemmUniversalIN4cute5tupleIJiiiiEEENS1_10collective13CollectiveMmaINS1_35MainloopSm100TmaUmmaWarpSpecializedILi3ELi2ELi4ENS5_IJNS4_1CILi2EEENSA_ILi1EEESC_EEEEENS5_IJNSA_ILi64EEENSA_ILi128EEENSA_ILi32EEEEEENS_6half_tENS5_IJlSC_lEEESJ_SK_NS4_8TiledMMAINS4_8MMA_AtomIJNS4_20SM100_MMA_F16BF16_SSISJ_SJ_fLi64ELi128ELNS4_4UMMA5MajorE0ELSP_0ELNSO_7ScaleInE0ELSQ_0EEEEEENS4_6LayoutINS5_IJSC_SC_SC_EEENS5_IJNSA_ILi0EEESV_SV_EEEEENS5_IJNS4_10UnderscoreESY_SY_EEEEENS4_13SM90_TMA_LOADENS4_14ComposedLayoutINS4_7SwizzleILi2ELi4ELi3EEENS4_18smem_ptr_flag_bitsILi16EEENST_INS5_IJNSA_ILi8EEESH_EEENS5_IJSH_SC_EEEEEEEvNS4_8identityENS4_23SM90_TMA_LOAD_MULTICASTES1B_vS1C_EENS_8epilogue10collective18CollectiveEpilogueINS1F_23Sm100TmaWarpSpecializedILi4ELi2ELi16ELb1ELb0EEEJSI_NS5_IJNST_ISF_SC_EENST_ISH_SC_EEEEESJ_SK_SJ_SK_NS1F_6fusion15FusionCallbacksIS1J_NS1N_17LinearCombinationISJ_fSJ_fLNS_15FloatRoundStyleE2EEESI_S1M_JEEENS4_5SM1004TMEM4LOAD26SM100_TMEM_LOAD_16dp256b4xES11_S1B_NS4_17SM75_U32x4_LDSM_NENS4_14SM90_TMA_STOREES1B_NS4_17SM90_U32x4_STSM_NENS4_39AutoVectorizingCopyWithAssumedAlignmentILi128EEEEEEvvEEEEvNT_6ParamsE,@function
        .size           _ZN7cutlass13device_kernelINS_4gemm6kernel13GemmUniversalIN4cute5tupleIJiiiiEEENS1_10collective13CollectiveMmaINS1_35MainloopSm100TmaUmmaWarpSpecializedILi3ELi2ELi4ENS5_IJNS4_1CILi2EEENSA_ILi1EEESC_EEEEENS5_IJNSA_ILi64EEENSA_ILi128EEENSA_ILi32EEEEEENS_6half_tENS5_IJlSC_lEEESJ_SK_NS4_8TiledMMAINS4_8MMA_AtomIJNS4_20SM100_MMA_F16BF16_SSISJ_SJ_fLi64ELi128ELNS4_4UMMA5MajorE0ELSP_0ELNSO_7ScaleInE0ELSQ_0EEEEEENS4_6LayoutINS5_IJSC_SC_SC_EEENS5_IJNSA_ILi0EEESV_SV_EEEEENS5_IJNS4_10UnderscoreESY_SY_EEEEENS4_13SM90_TMA_LOADENS4_14ComposedLayoutINS4_7SwizzleILi2ELi4ELi3EEENS4_18smem_ptr_flag_bitsILi16EEENST_INS5_IJNSA_ILi8EEESH_EEENS5_IJSH_SC_EEEEEEEvNS4_8identityENS4_23SM90_TMA_LOAD_MULTICASTES1B_vS1C_EENS_8epilogue10collective18CollectiveEpilogueINS1F_23Sm100TmaWarpSpecializedILi4ELi2ELi16ELb1ELb0EEEJSI_NS5_IJNST_ISF_SC_EENST_ISH_SC_EEEEESJ_SK_SJ_SK_NS1F_6fusion15FusionCallbacksIS1J_NS1N_17LinearCombinationISJ_fSJ_fLNS_15FloatRoundStyleE2EEESI_S1M_JEEENS4_5SM1004TMEM4LOAD26SM100_TMEM_LOAD_16dp256b4xES11_S1B_NS4_17SM75_U32x4_LDSM_NENS4_14SM90_TMA_STOREES1B_NS4_17SM90_U32x4_STSM_NENS4_39AutoVectorizingCopyWithAssumedAlignmentILi128EEEEEEvvEEEEvNT_6ParamsE,(.L_x_180 - _ZN7cutlass13device_kernelINS_4gemm6kernel13GemmUniversalIN4cute5tupleIJiiiiEEENS1_10collective13CollectiveMmaINS1_35MainloopSm100TmaUmmaWarpSpecializedILi3ELi2ELi4ENS5_IJNS4_1CILi2EEENSA_ILi1EEESC_EEEEENS5_IJNSA_ILi64EEENSA_ILi128EEENSA_ILi32EEEEEENS_6half_tENS5_IJlSC_lEEESJ_SK_NS4_8TiledMMAINS4_8MMA_AtomIJNS4_20SM100_MMA_F16BF16_SSISJ_SJ_fLi64ELi128ELNS4_4UMMA5MajorE0ELSP_0ELNSO_7ScaleInE0ELSQ_0EEEEEENS4_6LayoutINS5_IJSC_SC_SC_EEENS5_IJNSA_ILi0EEESV_SV_EEEEENS5_IJNS4_10UnderscoreESY_SY_EEEEENS4_13SM90_TMA_LOADENS4_14ComposedLayoutINS4_7SwizzleILi2ELi4ELi3EEENS4_18smem_ptr_flag_bitsILi16EEENST_INS5_IJNSA_ILi8EEESH_EEENS5_IJSH_SC_EEEEEEEvNS4_8identityENS4_23SM90_TMA_LOAD_MULTICASTES1B_vS1C_EENS_8epilogue10collective18CollectiveEpilogueINS1F_23Sm100TmaWarpSpecializedILi4ELi2ELi16ELb1ELb0EEEJSI_NS5_IJNST_ISF_SC_EENST_ISH_SC_EEEEESJ_SK_SJ_SK_NS1F_6fusion15FusionCallbacksIS1J_NS1N_17LinearCombinationISJ_fSJ_fLNS_15FloatRoundStyleE2EEESI_S1M_JEEENS4_5SM1004TMEM4LOAD26SM100_TMEM_LOAD_16dp256b4xES11_S1B_NS4_17SM75_U32x4_LDSM_NENS4_14SM90_TMA_STOREES1B_NS4_17SM90_U32x4_STSM_NENS4_39AutoVectorizingCopyWithAssumedAlignmentILi128EEEEEEvvEEEEvNT_6ParamsE)
        .other          _ZN7cutlass13device_kernelINS_4gemm6kernel13GemmUniversalIN4cute5tupleIJiiiiEEENS1_10collective13CollectiveMmaINS1_35MainloopSm100TmaUmmaWarpSpecializedILi3ELi2ELi4ENS5_IJNS4_1CILi2EEENSA_ILi1EEESC_EEEEENS5_IJNSA_ILi64EEENSA_ILi128EEENSA_ILi32EEEEEENS_6half_tENS5_IJlSC_lEEESJ_SK_NS4_8TiledMMAINS4_8MMA_AtomIJNS4_20SM100_MMA_F16BF16_SSISJ_SJ_fLi64ELi128ELNS4_4UMMA5MajorE0ELSP_0ELNSO_7ScaleInE0ELSQ_0EEEEEENS4_6LayoutINS5_IJSC_SC_SC_EEENS5_IJNSA_ILi0EEESV_SV_EEEEENS5_IJNS4_10UnderscoreESY_SY_EEEEENS4_13SM90_TMA_LOADENS4_14ComposedLayoutINS4_7SwizzleILi2ELi4ELi3EEENS4_18smem_ptr_flag_bitsILi16EEENST_INS5_IJNSA_ILi8EEESH_EEENS5_IJSH_SC_EEEEEEEvNS4_8identityENS4_23SM90_TMA_LOAD_MULTICASTES1B_vS1C_EENS_8epilogue10collective18CollectiveEpilogueINS1F_23Sm100TmaWarpSpecializedILi4ELi2ELi16ELb1ELb0EEEJSI_NS5_IJNST_ISF_SC_EENST_ISH_SC_EEEEESJ_SK_SJ_SK_NS1F_6fusion15FusionCallbacksIS1J_NS1N_17LinearCombinationISJ_fSJ_fLNS_15FloatRoundStyleE2EEESI_S1M_JEEENS4_5SM1004TMEM4LOAD26SM100_TMEM_LOAD_16dp256b4xES11_S1B_NS4_17SM75_U32x4_LDSM_NENS4_14SM90_TMA_STOREES1B_NS4_17SM90_U32x4_STSM_NENS4_39AutoVectorizingCopyWithAssumedAlignmentILi128EEEEEEvvEEEEvNT_6ParamsE,@"STO_CUDA_ENTRY STV_DEFAULT"
_ZN7cutlass13device_kernelINS_4gemm6kernel13GemmUniversalIN4cute5tupleIJiiiiEEENS1_10collective13CollectiveMmaINS1_35MainloopSm100TmaUmmaWarpSpecializedILi3ELi2ELi4ENS5_IJNS4_1CILi2EEENSA_ILi1EEESC_EEEEENS5_IJNSA_ILi64EEENSA_ILi128EEENSA_ILi32EEEEEENS_6half_tENS5_IJlSC_lEEESJ_SK_NS4_8TiledMMAINS4_8MMA_AtomIJNS4_20SM100_MMA_F16BF16_SSISJ_SJ_fLi64ELi128ELNS4_4UMMA5MajorE0ELSP_0ELNSO_7ScaleInE0ELSQ_0EEEEEENS4_6LayoutINS5_IJSC_SC_SC_EEENS5_IJNSA_ILi0EEESV_SV_EEEEENS5_IJNS4_10UnderscoreESY_SY_EEEEENS4_13SM90_TMA_LOADENS4_14ComposedLayoutINS4_7SwizzleILi2ELi4ELi3EEENS4_18smem_ptr_flag_bitsILi16EEENST_INS5_IJNSA_ILi8EEESH_EEENS5_IJSH_SC_EEEEEEEvNS4_8identityENS4_23SM90_TMA_LOAD_MULTICASTES1B_vS1C_EENS_8epilogue10collective18CollectiveEpilogueINS1F_23Sm100TmaWarpSpecializedILi4ELi2ELi16ELb1ELb0EEEJSI_NS5_IJNST_ISF_SC_EENST_ISH_SC_EEEEESJ_SK_SJ_SK_NS1F_6fusion15FusionCallbacksIS1J_NS1N_17LinearCombinationISJ_fSJ_fLNS_15FloatRoundStyleE2EEESI_S1M_JEEENS4_5SM1004TMEM4LOAD26SM100_TMEM_LOAD_16dp256b4xES11_S1B_NS4_17SM75_U32x4_LDSM_NENS4_14SM90_TMA_STOREES1B_NS4_17SM90_U32x4_STSM_NENS4_39AutoVectorizingCopyWithAssumedAlignmentILi128EEEEEEvvEEEEvNT_6ParamsE:
[----:B------:R-:W1:Y:S01]  /*0000*/  LDC R1, c[0x0][0x37c] ;  /* 0x0000df00ff017b82 */ /* 0x000e620000000800 */
[----:B------:R-:W2:Y:S01]  /*0010*/  S2R R57, SR_TID.X ;  /* 0x0000000000397919 */ /* 0x000ea20000002100 */
[----:B------:R-:W3:Y:S01]  /*0020*/  LDCU.64 UR8, c[0x0][0x890] ;  /* 0x00011200ff0877ac */ /* 0x000ee20008000a00 */
[----:B------:R-:W-:Y:S02]  /*0030*/  PRMT R45, RZ, 0x7610, R45 ;  /* 0x00007610ff2d7816 */ /* 0x000fe4000000002d */
[----:B------:R-:W-:Y:S01]  /*0040*/  ELECT P3, URZ, PT ;  /* 0x0000000000ff782f */ /* 0x000fe20003860000 */
[----:B---3--:R-:W-:-:S04]  /*0050*/  UISETP.NE.U32.AND UP0, UPT, UR8, URZ, UPT ;  /* 0x000000ff0800728c */ /* 0x008fc8000bf05070 */
[----:B------:R-:W-:Y:S01]  /*0060*/  UISETP.NE.AND.EX UP0, UPT, UR9, URZ, UPT, UP0 ;  /* 0x000000ff0900728c */ /* 0x000fe2000bf05300 */
[----:B--2---:R-:W-:-:S05]  /*0070*/  SHF.R.U32.HI R46, RZ, 0x5, R57 ;  /* 0x00000005ff2e7819 */ /* 0x004fca0000011639 */
[----:B------:R-:W2:Y:S02]  /*0080*/  SHFL.IDX PT, R0, R46, RZ, 0x1f ;  /* 0x00001fff2e007589 */ /* 0x000ea400000e0000 */
[----:B--2---:R-:W-:Y:S01]  /*0090*/  R2UR UR18, R0 ;  /* 0x00000000001272ca */ /* 0x004fe200000e0000 */
[----:B-1----:R-:W-:-:S14]  /*00a0*/  BRA.U UP0, `(.L_x_0) ;  /* 0x0000000100307547 */ /* 0x002fdc000b800000 */
[----:B------:R-:W1:Y:S02]  /*00b0*/  LDCU.64 UR4, c[0x0][0x888] ;  /* 0x00011100ff0477ac */ /* 0x000e640008000a00 */
[----:B-1----:R-:W-:-:S04]  /*00c0*/  UISETP.NE.U32.AND UP0, UPT, UR4, URZ, UPT ;  /* 0x000000ff0400728c */ /* 0x002fc8000bf05070 */
[----:B------:R-:W-:-:S09]  /*00d0*/  UISETP.NE.AND.EX UP0, UPT, UR5, URZ, UPT, UP0 ;  /* 0x000000ff0500728c */ /* 0x000fd2000bf05300 */
[----:B------:R-:W-:Y:S05]  /*00e0*/  BRA.U !UP0, `(.L_x_1) ;  /* 0x0000000108147547 */ /* 0x000fea000b800000 */
[----:B------:R-:W1:Y:S01]  /*00f0*/  LDC.64 R2, c[0x0][0x888] ;  /* 0x00022200ff027b82 */ /* 0x000e620000000a00 */
[----:B------:R-:W1:Y:S02]  /*0100*/  LDCU.64 UR4, c[0x0][0x358] ;  /* 0x00006b00ff0477ac */ /* 0x000e640008000a00 */
[----:B-1----:R1:W5:Y:S01]  /*0110*/  LDG.E R27, desc[UR4][R2.64] ;  /* 0x00000004021b7981 */ /* 0x002362000c1e1900 */
[----:B------:R-:W-:Y:S01]  /*0120*/  HFMA2 R45, -RZ, RZ, 0, 5.9604644775390625e-08 ;  /* 0x00000001ff2d7431 */ /* 0x000fe200000001ff */
[----:B------:R-:W-:Y:S05]  /*0130*/  BRA `(.L_x_0) ;  /* 0x00000000000c7947 */ /* 0x000fea0003800000 */
.L_x_1:
[----:B------:R-:W1:Y:S01]  /*0140*/  LDCU UR4, c[0x0][0x880] ;  /* 0x00011000ff0477ac */ /* 0x000e620008000800 */
[----:B------:R-:W-:Y:S01]  /*0150*/  HFMA2 R45, -RZ, RZ, 0, 5.9604644775390625e-08 ;  /* 0x00000001ff2d7431 */ /* 0x000fe200000001ff */
[----:B-1----:R-:W-:-:S07]  /*0160*/  MOV R27, UR4 ;  /* 0x00000004001b7c02 */ /* 0x002fce0008000f00 */
.L_x_0:
[----:B------:R-:W2:Y:S02]  /*0170*/  LDCU.64 UR4, c[0x0][0x8b0] ;  /* 0x00011600ff0477ac */ /* 0x000ea40008000a00 */
[----:B--2---:R-:W-:-:S04]  /*0180*/  UISETP.NE.U32.AND UP0, UPT, UR4, URZ, UPT ;  /* 0x000000ff0400728c */ /* 0x004fc8000bf05070 */
[----:B------:R-:W-:-:S09]  /*0190*/  UISETP.NE.AND.EX UP0, UPT, UR5, URZ, UPT, UP0 ;  /* 0x000000ff0500728c */ /* 0x000fd2000bf05300 */
[----:B------:R-:W-:Y:S05]  /*01a0*/  BRA.U UP0, `(.L_x_2) ;  /* 0x0000000100287547 */ /* 0x000fea000b800000 */
[----:B------:R-:W2:Y:S02]  /*01b0*/  LDCU.64 UR4, c[0x0][0x8a8] ;  /* 0x00011500ff0477ac */ /* 0x000ea40008000a00 */
[----:B--2---:R-:W-:-:S04]  /*01c0*/  UISETP.NE.U32.AND UP0, UPT, UR4, URZ, UPT ;  /* 0x000000ff0400728c */ /* 0x004fc8000bf05070 */
[----:B------:R-:W-:-:S09]  /*01d0*/  UISETP.NE.AND.EX UP0, UPT, UR5, URZ, UPT, UP0 ;  /* 0x000000ff0500728c */ /* 0x000fd2000bf05300 */
[----:B------:R-:W-:Y:S05]  /*01e0*/  BRA.U !UP0, `(.L_x_3) ;  /* 0x0000000108107547 */ /* 0x000fea000b800000 */
[----:B------:R-:W2:Y:S01]  /*01f0*/  LDC.64 R24, c[0x0][0x8a8] ;  /* 0x00022a00ff187b82 */ /* 0x000ea20000000a00 */
[----:B------:R-:W2:Y:S02]  /*0200*/  LDCU.64 UR4, c[0x0][0x358] ;  /* 0x00006b00ff0477ac */ /* 0x000ea40008000a00 */
[----:B--2---:R2:W5:Y:S01]  /*0210*/  LDG.E R24, desc[UR4][R24.64] ;  /* 0x0000000418187981 */ /* 0x004562000c1e1900 */
[----:B------:R-:W-:Y:S05]  /*0220*/  BRA `(.L_x_2) ;  /* 0x0000000000087947 */ /* 0x000fea0003800000 */
.L_x_3:
[----:B------:R-:W2:Y:S02]  /*0230*/  LDCU UR4, c[0x0][0x8a0] ;  /* 0x00011400ff0477ac */ /* 0x000ea40008000800 */
[----:B--2---:R-:W-:Y:S02]  /*0240*/  MOV R24, UR4 ;  /* 0x0000000400187c02 */ /* 0x004fe40008000f00 */
.L_x_2:
[----:B------:R-:W-:Y:S01]  /*0250*/  IMAD.U32 R0, RZ, RZ, UR18 ;  /* 0x00000012ff007e24 */ /* 0x000fe2000f8e00ff */
[----:B------:R-:W-:Y:S04]  /*0260*/  BSSY.RECONVERGENT B0, `(.L_x_4) ;  /* 0x000000c000007945 */ /* 0x000fe80003800200 */
[C---:B------:R-:W-:Y:S02]  /*0270*/  ISETP.NE.OR P1, PT, R0.reuse, 0x1, !P3 ;  /* 0x000000010000780c */ /* 0x040fe40005f25670 */
[----:B------:R-:W-:-:S11]  /*0280*/  ISETP.NE.OR P0, PT, R0, 0x3, !P3 ;  /* 0x000000030000780c */ /* 0x000fd60005f05670 */
[----:B------:R-:W-:Y:S05]  /*0290*/  @P1 BRA `(.L_x_5) ;  /* 0x0000000000201947 */ /* 0x000fea0003800000 */
[----:B------:R-:W3:Y:S02]  /*02a0*/  LDCU.64 UR4, c[0x0][0x348] ;  /* 0x00006900ff0477ac */ /* 0x000ee40008000a00 */
[----:B---3--:R-:W-:Y:S02]  /*02b0*/  UIADD3 UR6, UP1, UPT, UR4, 0x80, URZ ;  /* 0x0000008004067890 */ /* 0x008fe4000ff3e0ff */
[----:B------:R-:W-:Y:S02]  /*02c0*/  UIADD3 UR4, UP0, UPT, UR4, 0x180, URZ ;  /* 0x0000018004047890 */ /* 0x000fe4000ff1e0ff */
[----:B------:R-:W-:Y:S02]  /*02d0*/  UIADD3.X UR7, UPT, UPT, URZ, UR5, URZ, UP1, !UPT ;  /* 0x00000005ff077290 */ /* 0x000fe40008ffe4ff */
[----:B------:R-:W-:-:S07]  /*02e0*/  UIADD3.X UR5, UPT, UPT, URZ, UR5, URZ, UP0, !UPT ;  /* 0x00000005ff057290 */ /* 0x000fce00087fe4ff */
[----:B------:R3:W-:Y:S02]  /*02f0*/  UTMACCTL.PF [UR6] ;  /* 0x00000000060079b9 */ /* 0x0007e40008040000 */
[----:B------:R3:W-:Y:S02]  /*0300*/  UTMACCTL.PF [UR4] ;  /* 0x00000000040079b9 */ /* 0x0007e40008040000 */
[----:B---3--:R-:W-:Y:S01]  /*0310*/  NOP ;  /* 0x0000000000007918 */ /* 0x008fe20000000000 */
.L_x_5:
[----:B------:R-:W-:Y:S05]  /*0320*/  BSYNC.RECONVERGENT B0 ;  /* 0x0000000000007941 */ /* 0x000fea0003800200 */
.L_x_4:
[----:B------:R-:W-:Y:S04]  /*0330*/  BSSY.RECONVERGENT B0, `(.L_x_6) ;  /* 0x000000a000007945 */ /* 0x000fe80003800200 */
        /* <DEDUP_REMOVED lines=9> */
.L_x_7:
[----:B------:R-:W-:Y:S05]  /*03d0*/  BSYNC.RECONVERGENT B0 ;  /* 0x0000000000007941 */ /* 0x000fea0003800200 */
.L_x_6:
[----:B------:R-:W3:Y:S01]  /*03e0*/  LDCU.64 UR4, c[0x0][0x888] ;  /* 0x00011100ff0477ac */ /* 0x000ee20008000a00 */
[----:B------:R-:W-:Y:S02]  /*03f0*/  UISETP.EQ.U32.AND UP2, UPT, UR8, URZ, UPT ;  /* 0x000000ff0800728c */ /* 0x000fe4000bf42070 */
[----:B------:R-:W-:Y:S02]  /*0400*/  UPLOP3.LUT UP3, UPT, UPT, UPT, UPT, 0x80, 0x8 ;  /* 0x000000000008789c */ /* 0x000fe40003f6f070 */
[----:B---3--:R-:W-:-:S04]  /*0410*/  UISETP.NE.U32.AND UP0, UPT, UR4, URZ, UPT ;  /* 0x000000ff0400728c */ /* 0x008fc8000bf05070 */
[----:B------:R-:W-:-:S04]  /*0420*/  UISETP.NE.AND.EX UP1, UPT, UR5, URZ, UPT, UP0 ;  /* 0x000000ff0500728c */ /* 0x000fc8000bf25300 */
[----:B------:R-:W-:-:S04]  /*0430*/  UISETP.EQ.OR.EX UP4, UPT, UR9, URZ, !UP1, UP2 ;  /* 0x000000ff0900728c */ /* 0x000fc8000cf82720 */
[----:B------:R-:W-:-:S06]  /*0440*/  UP2UR UR4, UPR, URZ, 0x10 ;  /* 0x00000010ff047883 */ /* 0x000fcc0008000000 */
[----:B------:R-:W-:Y:S01]  /*0450*/  MOV R49, UR4 ;  /* 0x0000000400317c02 */ /* 0x000fe20008000f00 */
[----:B------:R-:W-:Y:S06]  /*0460*/  BRA.U !UP4, `(.L_x_8) ;  /* 0x000000010c207547 */ /* 0x000fec000b800000 */
[----:B------:R-:W-:Y:S01]  /*0470*/  UISETP.NE.U32.AND UP2, UPT, UR8, URZ, UPT ;  /* 0x000000ff0800728c */ /* 0x000fe2000bf45070 */
[----:B-----5:R-:W-:Y:S01]  /*0480*/  FSETP.NEU.AND P0, PT, R27, RZ, PT ;  /* 0x000000ff1b00720b */ /* 0x020fe20003f0d000 */
[----:B------:R-:W-:Y:S02]  /*0490*/  USEL UR4, URZ, 0xffffffff, UP1 ;  /* 0xffffffffff047887 */ /* 0x000fe40008800000 */
[----:B------:R-:W-:-:S10]  /*04a0*/  UISETP.NE.AND.EX UP2, UPT, UR9, URZ, UPT, UP2 ;  /* 0x000000ff0900728c */ /* 0x000fd4000bf45320 */
[----:B------:R-:W-:Y:S01]  /*04b0*/  VOTEU.ANY UP0, P0 ;  /* 0x0000000000ff7886 */ /* 0x000fe20000000100 */
[----:B------:R-:W-:-:S04]  /*04c0*/  @!UP2 USEL UR4, URZ, 0xffffffff, UP0 ;  /* 0xffffffffff04a887 */ /* 0x000fc80008000000 */
[----:B------:R-:W-:-:S04]  /*04d0*/  ULOP3.LUT UR4, UR4, 0x1, URZ, 0xc0, !UPT ;  /* 0x0000000104047892 */ /* 0x000fc8000f8ec0ff */
[----:B------:R-:W-:-:S11]  /*04e0*/  UISETP.NE.U32.AND UP3, UPT, UR4, 0x1, UPT ;  /* 0x000000010400788c */ /* 0x000fd6000bf65070 */
.L_x_8:
[----:B-1----:R-:W1:Y:S01]  /*04f0*/  SHFL.IDX PT, R2, R46, RZ, 0x1f ;  /* 0x00001fff2e027589 */ /* 0x002e6200000e0000 */
[----:B------:R-:W-:Y:S01]  /*0500*/  UISETP.NE.AND UP6, UPT, UR18, 0x2, UPT ;  /* 0x000000021200788c */ /* 0x000fe2000bfc5270 */
[----:B-1----:R-:W-:-:S13]  /*0510*/  ISETP.NE.AND P0, PT, R2, RZ, PT ;  /* 0x000000ff0200720c */ /* 0x002fda0003f05270 */
[----:B------:R-:W-:Y:S05]  /*0520*/  @P0 BRA `(.L_x_9) ;  /* 0x0000000000500947 */ /* 0x000fea0003800000 */
[----:B------:R-:W1:Y:S01]  /*0530*/  S2UR UR4, SR_CgaCtaId ;  /* 0x00000000000479c3 */ /* 0x000e620000008800 */
[----:B------:R-:W-:Y:S01]  /*0540*/  UMOV UR5, 0x400 ;  /* 0x0000040000057882 */ /* 0x000fe20000000000 */
[----:B------:R-:W-:Y:S01]  /*0550*/  UMOV UR8, 0x1 ;  /* 0x0000000100087882 */ /* 0x000fe20000000000 */
[----:B------:R-:W-:Y:S01]  /*0560*/  UMOV UR6, 0x2 ;  /* 0x0000000200067882 */ /* 0x000fe20000000000 */
[----:B------:R-:W-:-:S04]  /*0570*/  UIADD3 UR8, UPT, UPT, -UR8, 0x100000, URZ ;  /* 0x0010000008087890 */ /* 0x000fc8000fffe1ff */
[----:B------:R-:W-:Y:S02]  /*0580*/  USHF.L.U32 UR9, UR8, 0xb, URZ ;  /* 0x0000000b08097899 */ /* 0x000fe400080006ff */
[----:B------:R-:W-:Y:S02]  /*0590*/  USHF.L.U32 UR8, UR8, 0x1, URZ ;  /* 0x0000000108087899 */ /* 0x000fe400080006ff */
[----:B------:R-:W-:-:S04]  /*05a0*/  UIADD3 UR6, UPT, UPT, -UR6, 0x100000, URZ ;  /* 0x0010000006067890 */ /* 0x000fc8000fffe1ff */
[----:B------:R-:W-:Y:S02]  /*05b0*/  USHF.L.U32 UR7, UR6, 0xb, URZ ;  /* 0x0000000b06077899 */ /* 0x000fe400080006ff */
[----:B------:R-:W-:Y:S01]  /*05c0*/  USHF.L.U32 UR6, UR6, 0x1, URZ ;  /* 0x0000000106067899 */ /* 0x000fe200080006ff */
[----:B------:R-:W-:Y:S01]  /*05d0*/  ELECT P0, URZ, PT ;  /* 0x0000000000ff782f */ /* 0x000fe20003800000 */
[----:B-1----:R-:W-:Y:S01]  /*05e0*/  ULEA UR4, UR4, UR5, 0x18 ;  /* 0x0000000504047291 */ /* 0x002fe2000f8ec0ff */
[----:B------:R-:W1:Y:S11]  /*05f0*/  FENCE.VIEW.ASYNC.S ;  /* 0x00000000000073c6 */ /* 0x000e760000000000 */
[----:B-1----:R1:W3:Y:S01]  /*0600*/  SYNCS.EXCH.64 URZ, [UR4], UR8 ;  /* 0x0000000804ff75b2 */ /* 0x0022e20008000100 */
[----:B------:R1:W4:Y:S01]  /*0610*/  SYNCS.EXCH.64 URZ, [UR4+0x18], UR6 ;  /* 0x0000180604ff75b2 */ /* 0x0003220008000100 */
[----:B------:R1:W1:Y:S01]  /*0620*/  SYNCS.EXCH.64 URZ, [UR4+0x8], UR8 ;  /* 0x0000080804ff75b2 */ /* 0x0002620008000100 */
[----:B------:R1:W1:Y:S01]  /*0630*/  SYNCS.EXCH.64 URZ, [UR4+0x20], UR6 ;  /* 0x0000200604ff75b2 */ /* 0x0002620008000100 */
[----:B------:R1:W1:Y:S01]  /*0640*/  SYNCS.EXCH.64 URZ, [UR4+0x10], UR8 ;  /* 0x0000100804ff75b2 */ /* 0x0002620008000100 */
[----:B------:R1:W1:Y:S01]  /*0650*/  SYNCS.EXCH.64 URZ, [UR4+0x28], UR6 ;  /* 0x0000280604ff75b2 */ /* 0x0002620008000100 */
[----:B------:R-:W-:Y:S01]  /*0660*/  NOP ;  /* 0x0000000000007918 */ /* 0x000fe20000000000 */
.L_x_9:
[----:B------:R-:W2:Y:S01]  /*0670*/  SHFL.IDX PT, R2, R46, RZ, 0x1f ;  /* 0x00001fff2e027589 */ /* 0x000ea200000e0000 */
[----:B------:R-:W-:Y:S01]  /*0680*/  NOP ;  /* 0x0000000000007918 */ /* 0x000fe20000000000 */
[----:B--2---:R-:W-:-:S13]  /*0690*/  ISETP.NE.AND P0, PT, R2, 0x1, PT ;  /* 0x000000010200780c */ /* 0x004fda0003f05270 */
[----:B------:R-:W-:Y:S05]  /*06a0*/  @P0 BRA `(.L_x_10) ;  /* 0x0000000000580947 */ /* 0x000fea0003800000 */
[----:B-1----:R-:W1:Y:S01]  /*06b0*/  S2UR UR4, SR_CgaCtaId ;  /* 0x00000000000479c3 */ /* 0x002e620000008800 */
        /* <DEDUP_REMOVED lines=12> */
[----:B-1----:R2:W1:Y:S01]  /*0780*/  SYNCS.EXCH.64 URZ, [UR4+0x30], UR8 ;  /* 0x0000300804ff75b2 */ /* 0x0024620008000100 */
[----:B------:R2:W1:Y:S01]  /*0790*/  SYNCS.EXCH.64 URZ, [UR4+0x50], UR6 ;  /* 0x0000500604ff75b2 */ /* 0x0004620008000100 */
[----:B------:R2:W1:Y:S01]  /*07a0*/  SYNCS.EXCH.64 URZ, [UR4+0x38], UR8 ;  /* 0x0000380804ff75b2 */ /* 0x0004620008000100 */
[----:B------:R2:W1:Y:S01]  /*07b0*/  SYNCS.EXCH.64 URZ, [UR4+0x58], UR6 ;  /* 0x0000580604ff75b2 */ /* 0x0004620008000100 */
[----:B------:R2:W1:Y:S01]  /*07c0*/  SYNCS.EXCH.64 URZ, [UR4+0x40], UR8 ;  /* 0x0000400804ff75b2 */ /* 0x0004620008000100 */
[----:B------:R2:W1:Y:S01]  /*07d0*/  SYNCS.EXCH.64 URZ, [UR4+0x60], UR6 ;  /* 0x0000600604ff75b2 */ /* 0x0004620008000100 */
[----:B------:R2:W1:Y:S01]  /*07e0*/  SYNCS.EXCH.64 URZ, [UR4+0x48], UR8 ;  /* 0x0000480804ff75b2 */ /* 0x0004620008000100 */
[----:B------:R2:W1:Y:S02]  /*07f0*/  SYNCS.EXCH.64 URZ, [UR4+0x68], UR6 ;  /* 0x0000680604ff75b2 */ /* 0x0004640008000100 */
[----:B--2---:R-:W-:Y:S01]  /*0800*/  NOP ;  /* 0x0000000000007918 */ /* 0x004fe20000000000 */
.L_x_10:
[----:B------:R-:W2:Y:S01]  /*0810*/  SHFL.IDX PT, R2, R46, RZ, 0x1f ;  /* 0x00001fff2e027589 */ /* 0x000ea200000e0000 */
[----:B------:R-:W-:Y:S01]  /*0820*/  NOP ;  /* 0x0000000000007918 */ /* 0x000fe20000000000 */
[----:B--2---:R-:W-:-:S13]  /*0830*/  ISETP.NE.AND P0, PT, R2, 0x3, PT ;  /* 0x000000030200780c */ /* 0x004fda0003f05270 */
[----:B------:R-:W-:Y:S05]  /*0840*/  @P0 BRA `(.L_x_11) ;  /* 0x0000000000300947 */ /* 0x000fea0003800000 */
[----:B-1----:R-:W1:Y:S01]  /*0850*/  S2UR UR4, SR_CgaCtaId ;  /* 0x00000000000479c3 */ /* 0x002e620000008800 */
[----:B------:R-:W-:Y:S01]  /*0860*/  UMOV UR6, 0x400 ;  /* 0x0000040000067882 */ /* 0x000fe20000000000 */
[----:B------:R-:W-:Y:S01]  /*0870*/  UMOV UR5, 0x20 ;  /* 0x0000002000057882 */ /* 0x000fe20000000000 */
[----:B------:R-:W-:Y:S01]  /*0880*/  ELECT P0, URZ, PT ;  /* 0x0000000000ff782f */ /* 0x000fe20003800000 */
[----:B-1----:R-:W-:Y:S02]  /*0890*/  ULEA UR6, UR4, UR6, 0x18 ;  /* 0x0000000604067291 */ /* 0x002fe4000f8ec0ff */
[----:B------:R-:W-:-:S04]  /*08a0*/  UIADD3 UR4, UPT, UPT, -UR5, 0x100000, URZ ;  /* 0x0010000005047890 */ /* 0x000fc8000fffe1ff */
[----:B------:R-:W-:Y:S02]  /*08b0*/  USHF.L.U32 UR5, UR4, 0xb, URZ ;  /* 0x0000000b04057899 */ /* 0x000fe400080006ff */
[----:B------:R-:W-:Y:S01]  /*08c0*/  USHF.L.U32 UR4, UR4, 0x1, URZ ;  /* 0x0000000104047899 */ /* 0x000fe200080006ff */
[----:B------:R-:W1:Y:S11]  /*08d0*/  FENCE.VIEW.ASYNC.S ;  /* 0x00000000000073c6 */ /* 0x000e760000000000 */
[----:B-1----:R2:W1:Y:S01]  /*08e0*/  SYNCS.EXCH.64 URZ, [UR6+0x70], UR4 ;  /* 0x0000700406ff75b2 */ /* 0x0024620008000100 */
[----:B------:R2:W1:Y:S02]  /*08f0*/  SYNCS.EXCH.64 URZ, [UR6+0x78], UR4 ;  /* 0x0000780406ff75b2 */ /* 0x0004640008000100 */
[----:B--2---:R-:W-:Y:S01]  /*0900*/  NOP ;  /* 0x0000000000007918 */ /* 0x004fe20000000000 */
.L_x_11:
[----:B------:R-:W2:Y:S01]  /*0910*/  SHFL.IDX PT, R2, R46, RZ, 0x1f ;  /* 0x00001fff2e027589 */ /* 0x000ea200000e0000 */
[----:B------:R-:W-:Y:S01]  /*0920*/  NOP ;  /* 0x0000000000007918 */ /* 0x000fe20000000000 */
[----:B--2---:R-:W-:-:S13]  /*0930*/  ISETP.NE.AND P0, PT, R2, 0x4, PT ;  /* 0x000000040200780c */ /* 0x004fda0003f05270 */
[----:B------:R-:W-:Y:S05]  /*0940*/  @P0 BRA `(.L_x_12) ;  /* 0x00000000004c0947 */ /* 0x000fea0003800000 */
[----:B-1----:R-:W1:Y:S01]  /*0950*/  S2UR UR6, SR_CgaCtaId ;  /* 0x00000000000679c3 */ /* 0x002e620000008800 */
[----:B------:R-:W-:Y:S01]  /*0960*/  UMOV UR4, 0x1e0 ;  /* 0x000001e000047882 */ /* 0x000fe20000000000 */
[----:B------:R-:W-:Y:S01]  /*0970*/  UMOV UR5, 0x400 ;  /* 0x0000040000057882 */ /* 0x000fe20000000000 */
[----:B------:R-:W-:Y:S01]  /*0980*/  USEL UR4, UR4, 0x1a0, UP3 ;  /* 0x000001a004047887 */ /* 0x000fe20009800000 */
[----:B------:R-:W-:Y:S01]  /*0990*/  UMOV UR8, 0x1 ;  /* 0x0000000100087882 */ /* 0x000fe20000000000 */
[----:B------:R-:W-:Y:S01]  /*09a0*/  ELECT P0, URZ, PT ;  /* 0x0000000000ff782f */ /* 0x000fe20003800000 */
[----:B------:R-:W-:-:S04]  /*09b0*/  UIADD3 UR8, UPT, UPT, -UR8, 0x100000, URZ ;  /* 0x0010000008087890 */ /* 0x000fc8000fffe1ff */
[----:B------:R-:W-:Y:S02]  /*09c0*/  USHF.L.U32 UR9, UR8, 0xb, URZ ;  /* 0x0000000b08097899 */ /* 0x000fe400080006ff */
[----:B------:R-:W-:Y:S02]  /*09d0*/  USHF.L.U32 UR8, UR8, 0x1, URZ ;  /* 0x0000000108087899 */ /* 0x000fe400080006ff */
[----:B-1----:R-:W-:Y:S02]  /*09e0*/  ULEA UR6, UR6, UR5, 0x18 ;  /* 0x0000000506067291 */ /* 0x002fe4000f8ec0ff */
[----:B------:R-:W-:-:S04]  /*09f0*/  UIADD3 UR4, UPT, UPT, -UR4, 0x100000, URZ ;  /* 0x0010000004047890 */ /* 0x000fc8000fffe1ff */
[----:B------:R-:W-:Y:S02]  /*0a00*/  USHF.L.U32 UR5, UR4, 0xb, URZ ;  /* 0x0000000b04057899 */ /* 0x000fe400080006ff */
[----:B------:R-:W-:Y:S01]  /*0a10*/  USHF.L.U32 UR4, UR4, 0x1, URZ ;  /* 0x0000000104047899 */ /* 0x000fe200080006ff */
[----:B------:R-:W1:Y:S03]  /*0a20*/  FENCE.VIEW.ASYNC.S ;  /* 0x00000000000073c6 */ /* 0x000e660000000000 */
[----:B-1----:R2:W1:Y:S08]  /*0a30*/  SYNCS.EXCH.64 URZ, [UR6+0x80], UR8 ;  /* 0x0000800806ff75b2 */ /* 0x0024700008000100 */
[----:B------:R2:W1:Y:S01]  /*0a40*/  SYNCS.EXCH.64 URZ, [UR6+0x90], UR4 ;  /* 0x0000900406ff75b2 */ /* 0x0004620008000100 */
[----:B------:R2:W1:Y:S01]  /*0a50*/  SYNCS.EXCH.64 URZ, [UR6+0x88], UR8 ;  /* 0x0000880806ff75b2 */ /* 0x0004620008000100 */
[----:B------:R2:W1:Y:S02]  /*0a60*/  SYNCS.EXCH.64 URZ, [UR6+0x98], UR4 ;  /* 0x0000980406ff75b2 */ /* 0x0004640008000100 */
[----:B--2---:R-:W-:Y:S01]  /*0a70*/  NOP ;  /* 0x0000000000007918 */ /* 0x004fe20000000000 */
.L_x_12:
        /* <DEDUP_REMOVED lines=26> */
.L_x_13:
        /* <DEDUP_REMOVED lines=8> */
[----:B------:R-:W-:-:S04]  /*0ca0*/  UIADD3 UR6, UPT, UPT, -UR6, 0x100000, URZ ;  /* 0x0010000006067890 */ /* 0x000fc8000fffe1ff */
[----:B------:R-:W-:Y:S02]  /*0cb0*/  USHF.L.U32 UR7, UR6, 0xb, URZ ;  /* 0x0000000b06077899 */ /* 0x000fe400080006ff */
[----:B------:R-:W-:Y:S02]  /*0cc0*/  USHF.L.U32 UR6, UR6, 0x1, URZ ;  /* 0x0000000106067899 */ /* 0x000fe400080006ff */
[----:B-1----:R-:W-:Y:S01]  /*0cd0*/  ULEA UR4, UR4, UR5, 0x18 ;  /* 0x0000000504047291 */ /* 0x002fe2000f8ec0ff */
[----:B------:R-:W1:Y:S11]  /*0ce0*/  FENCE.VIEW.ASYNC.S ;  /* 0x00000000000073c6 */ /* 0x000e760000000000 */
[----:B-1----:R2:W1:Y:S01]  /*0cf0*/  SYNCS.EXCH.64 URZ, [UR4+0xe0], UR6 ;  /* 0x0000e00604ff75b2 */ /* 0x0024620008000100 */
[----:B------:R2:W1:Y:S01]  /*0d00*/  SYNCS.EXCH.64 URZ, [UR4+0xf0], UR6 ;  /* 0x0000f00604ff75b2 */ /* 0x0004620008000100 */
[----:B------:R2:W1:Y:S01]  /*0d10*/  SYNCS.EXCH.64 URZ, [UR4+0xe8], UR6 ;  /* 0x0000e80604ff75b2 */ /* 0x0004620008000100 */
[----:B------:R2:W1:Y:S02]  /*0d20*/  SYNCS.EXCH.64 URZ, [UR4+0xf8], UR6 ;  /* 0x0000f80604ff75b2 */ /* 0x0004640008000100 */
[----:B--2---:R-:W-:Y:S01]  /*0d30*/  NOP ;  /* 0x0000000000007918 */ /* 0x004fe20000000000 */
.L_x_14:
[----:B-1----:R-:W1:Y:S01]  /*0d40*/  LDCU UR4, c[0x0][0x36c] ;  /* 0x00006d80ff0477ac */ /* 0x002e620008000800 */
[----:B------:R-:W-:Y:S01]  /*0d50*/  ISETP.NE.OR P3, PT, R0, 0x2, !P3 ;  /* 0x000000020000780c */ /* 0x000fe20005f65670 */
[----:B------:R-:W-:Y:S01]  /*0d60*/  NOP ;  /* 0x0000000000007918 */ /* 0x000fe20000000000 */
[----:B------:R-:W-:Y:S01]  /*0d70*/  LOP3.LUT R0, R57, 0x1f, RZ, 0xc0, !PT ;  /* 0x0000001f39007812 */ /* 0x000fe200078ec0ff */
[----:B------:R-:W-:Y:S02]  /*0d80*/  UISETP.NE.AND UP4, UPT, UR18, URZ, UPT ;  /* 0x000000ff1200728c */ /* 0x000fe4000bf85270 */
[----:B-1----:R-:W-:-:S09]  /*0d90*/  UISETP.EQ.U32.AND UP5, UPT, UR4, 0x1, UPT ;  /* 0x000000010400788c */ /* 0x002fd2000bfa2070 */
[----:B------:R-:W-:Y:S05]  /*0da0*/  BRA.U !UP5, `(.L_x_15) ;  /* 0x000000010d087547 */ /* 0x000fea000b800000 */
[----:B---34-:R-:W-:Y:S01]  /*0db0*/  UCGABAR_ARV ;  /* 0x00000000000079c7 */ /* 0x018fe20008000000 */
[----:B------:R-:W-:Y:S05]  /*0dc0*/  BRA `(.L_x_16) ;  /* 0x0000000000047947 */ /* 0x000fea0003800000 */
.L_x_15:
[----:B---34-:R-:W-:Y:S01]  /*0dd0*/  NOP ;  /* 0x0000000000007918 */ /* 0x018fe20000000000 */
.L_x_16:
[----:B------:R-:W1:Y:S01]  /*0de0*/  S2UR UR30, SR_CTAID.X ;  /* 0x00000000001e79c3 */ /* 0x000e620000002500 */
[----:B------:R-:W-:-:S05]  /*0df0*/  CS2R.32 R48, SR_CgaSize ;  /* 0x0000000000307805 */ /* 0x000fca0000008a00 */
[----:B------:R-:W-:-:S05]  /*0e00*/  IMAD R48, R48, -0xa0, RZ ;  /* 0xffffff6030307824 */ /* 0x000fca00078e02ff */
[----:B------:R-:W-:-:S14]  /*0e10*/  R2UR UR5, R48 ;  /* 0x00000000300572ca */ /* 0x000fdc00000e0000 */
[----:B------:R-:W2:Y:S01]  /*0e20*/  LDCU UR5, c[0x0][UR5+0x2b0] ;  /* 0x00005600050577ac */ /* 0x000ea20008000800 */
[----:B------:R-:W-:-:S05]  /*0e30*/  CS2R.32 R48, SR_CgaSize ;  /* 0x0000000000307805 */ /* 0x000fca0000008a00 */
[----:B------:R-:W-:-:S05]  /*0e40*/  IMAD R48, R48, -0xa0, RZ ;  /* 0xffffff6030307824 */ /* 0x000fca00078e02ff */
[----:B------:R-:W-:-:S14]  /*0e50*/  R2UR UR4, R48 ;  /* 0x00000000300472ca */ /* 0x000fdc00000e0000 */
[----:B------:R-:W3:Y:S01]  /*0e60*/  LDCU UR4, c[0x0][UR4+0x2b4] ;  /* 0x00005680040477ac */ /* 0x000ee20008000800 */
[----:B------:R-:W4:Y:S01]  /*0e70*/  S2UR UR31, SR_CTAID.Y ;  /* 0x00000000001f79c3 */ /* 0x000f220000002600 */
[----:B------:R-:W-:-:S05]  /*0e80*/  CS2R.32 R48, SR_CgaSize ;  /* 0x0000000000307805 */ /* 0x000fca0000008a00 */
[----:B------:R-:W-:-:S05]  /*0e90*/  IMAD R48, R48, -0xa0, RZ ;  /* 0xffffff6030307824 */ /* 0x000fca00078e02ff */
[----:B------:R-:W-:-:S14]  /*0ea0*/  R2UR UR7, R48 ;  /* 0x00000000300772ca */ /* 0x000fdc00000e0000 */
[----:B------:R-:W3:Y:S01]  /*0eb0*/  LDCU UR7, c[0x0][UR7+0x2a0] ;  /* 0x00005400070777ac */ /* 0x000ee20008000800 */
[----:B------:R-:W-:-:S05]  /*0ec0*/  CS2R.32 R48, SR_CgaSize ;  /* 0x0000000000307805 */ /* 0x000fca0000008a00 */
[----:B------:R-:W-:-:S05]  /*0ed0*/  IMAD R48, R48, -0xa0, RZ ;  /* 0xffffff6030307824 */ /* 0x000fca00078e02ff */
[----:B------:R-:W-:-:S14]  /*0ee0*/  R2UR UR8, R48 ;  /* 0x00000000300872ca */ /* 0x000fdc00000e0000 */
[----:B------:R-:W3:Y:S01]  /*0ef0*/  LDCU UR8, c[0x0][UR8+0x2a4] ;  /* 0x00005480080877ac */ /* 0x000ee20008000800 */
[----:B------:R-:W3:Y:S01]  /*0f00*/  LDCU UR19, c[0x0][0xb24] ;  /* 0x00016480ff1377ac */ /* 0x000ee20008000800 */
[----:B------:R-:W3:Y:S01]  /*0f10*/  LDCU UR42, c[0x0][0xb24] ;  /* 0x00016480ff2a77ac */ /* 0x000ee20008000800 */
[----:B-1----:R-:W-:Y:S01]  /*0f20*/  I2FP.F32.U32 R3, UR30 ;  /* 0x0000001e00037c45 */ /* 0x002fe20008201000 */
[----:B------:R-:W1:Y:S04]  /*0f30*/  LDCU UR22, c[0x0][0xb30] ;  /* 0x00016600ff1677ac */ /* 0x000e680008000800 */
[----:B--2---:R-:W-:Y:S01]  /*0f40*/  FMUL R3, R3, UR5 ;  /* 0x0000000503037c20 */ /* 0x004fe20008400000 */
[----:B----4-:R-:W-:-:S05]  /*0f50*/  I2FP.F32.U32 R2, UR31 ;  /* 0x0000001f00027c45 */ /* 0x010fca0008201000 */
[----:B------:R-:W2:Y:S01]  /*0f60*/  F2I.U32.TRUNC.NTZ R3, R3 ;  /* 0x0000000300037305 */ /* 0x000ea2000020f000 */
[----:B---3--:R-:W-:-:S07]  /*0f70*/  FMUL R2, R2, UR4 ;  /* 0x0000000402027c20 */ /* 0x008fce0008400000 */
[----:B------:R-:W3:Y:S01]  /*0f80*/  F2I.U32.TRUNC.NTZ R2, R2 ;  /* 0x0000000200027305 */ /* 0x000ee2000020f000 */
[----:B--2---:R-:W-:Y:S02]  /*0f90*/  R2UR UR4, R3 ;  /* 0x00000000030472ca */ /* 0x004fe400000e0000 */
[----:B---3--:R-:W-:Y:S02]  /*0fa0*/  R2UR UR6, R2 ;  /* 0x00000000020672ca */ /* 0x008fe400000e0000 */
[----:B------:R-:W-:-:S09]  /*0fb0*/  PRMT R2, RZ, 0x7610, R2 ;  /* 0x00007610ff027816 */ /* 0x000fd20000000002 */
[----:B------:R-:W-:-:S04]  /*0fc0*/  UIADD3 UR5, UPT, UPT, -UR4, URZ, URZ ;  /* 0x000000ff04057290 */ /* 0x000fc8000fffe1ff */
[----:B------:R-:W-:Y:S02]  /*0fd0*/  UIMAD UR5, UR7, UR5, UR30 ;  /* 0x00000005070572a4 */ /* 0x000fe4000f8e021e */
[----:B------:R-:W-:-:S04]  /*0fe0*/  UIADD3 UR4, UPT, UPT, -UR6, URZ, URZ ;  /* 0x000000ff06047290 */ /* 0x000fc8000fffe1ff */
[----:B------:R-:W-:Y:S01]  /*0ff0*/  IMAD.U32 R48, RZ, RZ, UR5 ;  /* 0x00000005ff307e24 */ /* 0x000fe2000f8e00ff */
[----:B------:R-:W-:-:S06]  /*1000*/  UIMAD UR4, UR8, UR4, UR31 ;  /* 0x00000004080472a4 */ /* 0x000fcc000f8e021f */
[----:B------:R-:W-:Y:S01]  /*1010*/  IMAD.U32 R47, RZ, RZ, UR4 ;  /* 0x00000004ff2f7e24 */ /* 0x000fe2000f8e00ff */
[----:B-1----:R-:W-:Y:S06]  /*1020*/  BRA.U UP4, `(.L_x_17) ;  /* 0x00000001042c7547 */ /* 0x002fec000b800000 */
[----:B------:R-:W-:Y:S02]  /*1030*/  R2UR UR4, R47 ;  /* 0x000000002f0472ca */ /* 0x000fe400000e0000 */
[----:B------:R-:W-:-:S11]  /*1040*/  R2UR UR6, R48 ;  /* 0x00000000300672ca */ /* 0x000fd600000e0000 */
[----:B------:R-:W-:-:S04]  /*1050*/  UISETP.NE.AND UP0, UPT, UR4, URZ, UPT ;  /* 0x000000ff0400728c */ /* 0x000fc8000bf05270 */
[----:B------:R-:W-:-:S04]  /*1060*/  UISETP.EQ.OR UP0, UPT, UR6, URZ, !UP0 ;  /* 0x000000ff0600728c */ /* 0x000fc8000c702670 */
[----:B------:R-:W-:Y:S02]  /*1070*/  USEL UR5, URZ, 0x1, !UP0 ;  /* 0x00000001ff057887 */ /* 0x000fe4000c000000 */
[----:B------:R-:W-:-:S04]  /*1080*/  UISETP.NE.AND UP0, UPT, UR4, URZ, UPT ;  /* 0x000000ff0400728c */ /* 0x000fc8000bf05270 */
[----:B------:R-:W-:Y:S02]  /*1090*/  USEL UR4, URZ, 0x2, UP0 ;  /* 0x00000002ff047887 */ /* 0x000fe40008000000 */
[----:B------:R-:W-:-:S04]  /*10a0*/  UISETP.NE.AND UP0, UPT, UR6, 0x1, UPT ;  /* 0x000000010600788c */ /* 0x000fc8000bf05270 */
[----:B------:R-:W-:-:S04]  /*10b0*/  USEL UR4, UR4, 0x2, UP0 ;  /* 0x0000000204047887 */ /* 0x000fc80008000000 */
[----:B------:R-:W-:-:S06]  /*10c0*/  UIADD3 UR4, UPT, UPT, UR5, UR4, URZ ;  /* 0x0000000405047290 */ /* 0x000fcc000fffe0ff */
[----:B------:R-:W-:-:S07]  /*10d0*/  IMAD.U32 R2, RZ, RZ, UR4 ;  /* 0x00000004ff027e24 */ /* 0x000fce000f8e00ff */
.L_x_17:
[----:B------:R-:W1:Y:S01]  /*10e0*/  S2UR UR36, SR_CTAID.Z ;  /* 0x00000000002479c3 */ /* 0x000e620000002700 */
[----:B------:R-:W-:-:S09]  /*10f0*/  UISETP.GE.AND UP0, UPT, UR19, 0x1, UPT ;  /* 0x000000011300788c */ /* 0x000fd2000bf06270 */
[----:B------:R-:W-:Y:S05]  /*1100*/  BRA.U !UP0, `(.L_x_18) ;  /* 0x0000000108d47547 */ /* 0x000fea000b800000 */
[----:B------:R-:W2:Y:S01]  /*1110*/  LDCU.128 UR12, c[0x0][0xb10] ;  /* 0x00016200ff0c77ac */ /* 0x000ea20008000c00 */
[----:B------:R-:W3:Y:S01]  /*1120*/  LDCU UR20, c[0x0][0xb0c] ;  /* 0x00016180ff1477ac */ /* 0x000ee20008000800 */
[----:B------:R-:W4:Y:S01]  /*1130*/  LDCU UR6, c[0x0][0x370] ;  /* 0x00006e00ff0677ac */ /* 0x000f220008000800 */
[----:B------:R-:W1:Y:S01]  /*1140*/  LDCU UR7, c[0x0][0x374] ;  /* 0x00006e80ff0777ac */ /* 0x000e620008000800 */
[----:B------:R-:W1:Y:S01]  /*1150*/  LDCU UR21, c[0x0][0xb20] ;  /* 0x00016400ff1577ac */ /* 0x000e620008000800 */
[----:B--2---:R-:W-:Y:S02]  /*1160*/  UIMAD.WIDE.U32 UR4, UR30, UR12, URZ ;  /* 0x0000000c1e0472a5 */ /* 0x004fe4000f8e00ff */
[----:B---3--:R-:W-:Y:S01]  /*1170*/  UISETP.NE.AND UP0, UPT, UR20, 0x1, UPT ;  /* 0x000000011400788c */ /* 0x008fe2000bf05270 */
[----:B------:R-:W2:Y:S01]  /*1180*/  LDCU.64 UR8, c[0x0][0xb28] ;  /* 0x00016500ff0877ac */ /* 0x000ea20008000a00 */
[----:B----4-:R-:W-:-:S03]  /*1190*/  UIMAD.WIDE.U32 UR10, UR6, UR12, URZ ;  /* 0x0000000c060a72a5 */ /* 0x010fc6000f8e00ff */
[----:B------:R-:W-:Y:S01]  /*11a0*/  UMOV UR4, UR5 ;  /* 0x0000000500047c82 */ /* 0x000fe20008000000 */
[----:B------:R-:W-:Y:S02]  /*11b0*/  UISETP.NE.AND UP2, UPT, UR19, 0x1, UPT ;  /* 0x000000011300788c */ /* 0x000fe4000bf45270 */
[----:B------:R-:W-:Y:S01]  /*11c0*/  USHF.R.U32.HI UR4, URZ, UR13, UR4 ;  /* 0x0000000dff047299 */ /* 0x000fe20008011604 */
[----:B------:R-:W-:Y:S01]  /*11d0*/  UMOV UR10, UR11 ;  /* 0x0000000b000a7c82 */ /* 0x000fe20008000000 */
[----:B------:R-:W-:Y:S02]  /*11e0*/  UIMAD.WIDE.U32 UR16, UR31, UR15, URZ ;  /* 0x0000000f1f1072a5 */ /* 0x000fe4000f8e00ff */
[----:B------:R-:W-:Y:S02]  /*11f0*/  USEL UR5, UR30, UR4, !UP0 ;  /* 0x000000041e057287 */ /* 0x000fe4000c000000 */
[----:B------:R-:W-:Y:S02]  /*1200*/  @UP0 USHF.R.U32.HI UR6, URZ, UR13, UR10 ;  /* 0x0000000dff060299 */ /* 0x000fe4000801160a */
[----:B------:R-:W-:-:S02]  /*1210*/  UISETP.NE.AND UP0, UPT, UR14, 0x1, UPT ;  /* 0x000000010e00788c */ /* 0x000fc4000bf05270 */
[----:B-1----:R-:W-:Y:S02]  /*1220*/  UIMAD.WIDE.U32 UR10, UR7, UR15, URZ ;  /* 0x0000000f070a72a5 */ /* 0x002fe4000f8e00ff */
[----:B--2---:R-:W-:Y:S01]  /*1230*/  UIMAD.WIDE.U32 UR12, UR6, UR8, URZ ;  /* 0x00000008060c72a5 */ /* 0x004fe2000f8e00ff */
[----:B------:R-:W-:Y:S02]  /*1240*/  UMOV UR4, UR17 ;  /* 0x0000001100047c82 */ /* 0x000fe40008000000 */
[----:B------:R-:W-:Y:S02]  /*1250*/  USHF.R.U32.HI UR4, URZ, UR21, UR4 ;  /* 0x00000015ff047299 */ /* 0x000fe40008011604 */
[----:B------:R-:W-:Y:S02]  /*1260*/  UMOV UR10, UR11 ;  /* 0x0000000b000a7c82 */ /* 0x000fe40008000000 */
[----:B------:R-:W-:Y:S01]  /*1270*/  UMOV UR12, UR13 ;  /* 0x0000000d000c7c82 */ /* 0x000fe20008000000 */
[----:B------:R-:W-:-:S02]  /*1280*/  @UP0 USHF.R.U32.HI UR7, URZ, UR21, UR10 ;  /* 0x00000015ff070299 */ /* 0x000fc4000801160a */
[----:B------:R-:W-:Y:S02]  /*1290*/  USEL UR4, UR31, UR4, !UP0 ;  /* 0x000000041f047287 */ /* 0x000fe4000c000000 */
[----:B------:R-:W-:Y:S02]  /*12a0*/  UIMAD.WIDE.U32 UR10, UR7, UR8, URZ ;  /* 0x00000008070a72a5 */ /* 0x000fe4000f8e00ff */
[----:B------:R-:W-:Y:S02]  /*12b0*/  @UP2 USHF.R.U32.HI UR6, URZ, UR9, UR12 ;  /* 0x00000009ff062299 */ /* 0x000fe4000801160c */
[----:B------:R-:W-:-:S03]  /*12c0*/  UIMAD.WIDE.U32 UR12, UR4, UR8, URZ ;  /* 0x00000008040c72a5 */ /* 0x000fc6000f8e00ff */
[----:B------:R-:W-:Y:S02]  /*12d0*/  UMOV UR10, UR11 ;  /* 0x0000000b000a7c82 */ /* 0x000fe40008000000 */
[----:B------:R-:W-:Y:S02]  /*12e0*/  @UP2 USHF.R.U32.HI UR7, URZ, UR9, UR10 ;  /* 0x00000009ff072299 */ /* 0x000fe4000801160a */
[----:B------:R-:W-:Y:S02]  /*12f0*/  UIMAD UR10, UR6, UR19, URZ ;  /* 0x00000013060a72a4 */ /* 0x000fe4000f8e02ff */
[----:B------:R-:W-:-:S04]  /*1300*/  UIMAD UR7, UR7, UR19, URZ ;  /* 0x00000013070772a4 */ /* 0x000fc8000f8e02ff */
[----:B------:R-:W-:-:S03]  /*1310*/  UISETP.GE.AND UP0, UPT, UR4, UR7, UPT ;  /* 0x000000070400728c */ /* 0x000fc6000bf06270 */
[----:B------:R-:W-:Y:S01]  /*1320*/  UMOV UR7, UR13 ;  /* 0x0000000d00077c82 */ /* 0x000fe20008000000 */
[----:B------:R-:W-:Y:S02]  /*1330*/  UISETP.GE.OR UP0, UPT, UR5, UR10, UP0 ;  /* 0x0000000a0500728c */ /* 0x000fe40008706670 */
[----:B------:R-:W-:Y:S02]  /*1340*/  UIMAD.WIDE.U32 UR10, UR5, UR8, URZ ;  /* 0x00000008050a72a5 */ /* 0x000fe4000f8e00ff */
[----:B------:R-:W-:Y:S02]  /*1350*/  USHF.R.U32.HI UR7, URZ, UR9, UR7 ;  /* 0x00000009ff077299 */ /* 0x000fe40008011607 */
[----:B------:R-:W-:Y:S02]  /*1360*/  UIADD3 UR10, UPT, UPT, -UR4, URZ, URZ ;  /* 0x000000ff040a7290 */ /* 0x000fe4000fffe1ff */
[----:B------:R-:W-:Y:S02]  /*1370*/  USEL UR7, UR4, UR7, !UP2 ;  /* 0x0000000704077287 */ /* 0x000fe4000d000000 */
[----:B------:R-:W-:Y:S01]  /*1380*/  UIMAD UR10, UR14, UR10, UR31 ;  /* 0x0000000a0e0a72a4 */ /* 0x000fe2000f8e021f */
[----:B------:R-:W-:Y:S01]  /*1390*/  @!UP0 UMOV UR8, UR11 ;  /* 0x0000000b00088c82 */ /* 0x000fe20008000000 */
[----:B------:R-:W-:-:S02]  /*13a0*/  UIADD3 UR11, UPT, UPT, -UR5, URZ, URZ ;  /* 0x000000ff050b7290 */ /* 0x000fc4000fffe1ff */
[----:B------:R-:W-:Y:S02]  /*13b0*/  @!UP0 USHF.R.U32.HI UR8, URZ, UR9, UR8 ;  /* 0x00000009ff088299 */ /* 0x000fe40008011608 */
[----:B------:R-:W-:Y:S02]  /*13c0*/  UIADD3 UR9, UPT, UPT, -UR7, URZ, URZ ;  /* 0x000000ff07097290 */ /* 0x000fe4000fffe1ff */
[----:B------:R-:W-:Y:S02]  /*13d0*/  @!UP0 USEL UR8, UR5, UR8, !UP2 ;  /* 0x0000000805088287 */ /* 0x000fe4000d000000 */
[----:B------:R-:W-:Y:S02]  /*13e0*/  UIMAD UR9, UR19, UR9, UR4 ;  /* 0x00000009130972a4 */ /* 0x000fe4000f8e0204 */
[----:B------:R-:W-:Y:S02]  /*13f0*/  @!UP0 UIADD3 UR7, UPT, UPT, UR7, -UR8, URZ ;  /* 0x8000000807078290 */ /* 0x000fe4000fffe0ff */
[----:B------:R-:W-:-:S02]  /*1400*/  @!UP0 UIMAD UR6, UR9, UR6, UR8 ;  /* 0x00000006090682a4 */ /* 0x000fc4000f8e0208 */
[----:B------:R-:W-:Y:S02]  /*1410*/  @!UP0 UIMAD UR4, UR7, UR19, UR5 ;  /* 0x00000013070482a4 */ /* 0x000fe4000f8e0205 */
[----:B------:R-:W-:Y:S02]  /*1420*/  UIMAD UR30, UR20, UR11, UR30 ;  /* 0x0000000b141e72a4 */ /* 0x000fe4000f8e021e */
[----:B------:R-:W-:Y:S01]  /*1430*/  UIMAD UR31, UR4, UR14, UR10 ;  /* 0x0000000e041f72a4 */ /* 0x000fe2000f8e020a */
[----:B------:R-:W-:Y:S02]  /*1440*/  @!UP0 UMOV UR5, UR6 ;  /* 0x0000000600058c82 */ /* 0x000fe40008000000 */
[----:B------:R-:W-:-:S12]  /*1450*/  UIMAD UR30, UR5, UR20, UR30 ;  /* 0x00000014051e72a4 */ /* 0x000fd8000f8e021e */
.L_x_18:
[----:B------:R-:W-:-:S09]  /*1460*/  UISETP.NE.AND UP0, UPT, UR22, 0x1, UPT ;  /* 0x000000011600788c */ /* 0x000fd2000bf05270 */
[----:B------:R-:W-:Y:S05]  /*1470*/  BRA.U UP0, `(.L_x_19) ;  /* 0x0000000100407547 */ /* 0x000fea000b800000 */
[----:B------:R-:W2:Y:S01]  /*1480*/  LDCU.128 UR8, c[0x0][0xb10] ;  /* 0x00016200ff0877ac */ /* 0x000ea20008000c00 */
[----:B------:R-:W3:Y:S01]  /*1490*/  LDCU UR12, c[0x0][0xb0c] ;  /* 0x00016180ff0c77ac */ /* 0x000ee20008000800 */
[----:B------:R-:W4:Y:S01]  /*14a0*/  LDCU UR13, c[0x0][0xb20] ;  /* 0x00016400ff0d77ac */ /* 0x000f220008000800 */
[----:B--2---:R-:W-:Y:S02]  /*14b0*/  UIMAD.WIDE.U32 UR4, UR30, UR8, URZ ;  /* 0x000000081e0472a5 */ /* 0x004fe4000f8e00ff */
[----:B------:R-:W-:Y:S02]  /*14c0*/  UIMAD.WIDE.U32 UR6, UR31, UR11, URZ ;  /* 0x0000000b1f0672a5 */ /* 0x000fe4000f8e00ff */
[----:B---3--:R-:W-:Y:S02]  /*14d0*/  UISETP.NE.AND UP0, UPT, UR12, 0x1, UPT ;  /* 0x000000010c00788c */ /* 0x008fe4000bf05270 */
[----:B------:R-:W-:-:S03]  /*14e0*/  USHF.R.U32.HI UR5, URZ, UR9, UR5 ;  /* 0x00000009ff057299 */ /* 0x000fc60008011605 */
[----:B------:R-:W-:Y:S01]  /*14f0*/  UMOV UR4, UR7 ;  /* 0x0000000700047c82 */ /* 0x000fe20008000000 */
[----:B------:R-:W-:Y:S02]  /*1500*/  USEL UR5, UR30, UR5, !UP0 ;  /* 0x000000051e057287 */ /* 0x000fe4000c000000 */
[----:B------:R-:W-:Y:S02]  /*1510*/  UISETP.NE.AND UP0, UPT, UR10, 0x1, UPT ;  /* 0x000000010a00788c */ /* 0x000fe4000bf05270 */
[----:B----4-:R-:W-:-:S04]  /*1520*/  USHF.R.U32.HI UR4, URZ, UR13, UR4 ;  /* 0x0000000dff047299 */ /* 0x010fc80008011604 */
[----:B------:R-:W-:-:S04]  /*1530*/  USEL UR4, UR31, UR4, !UP0 ;  /* 0x000000041f047287 */ /* 0x000fc8000c000000 */
[----:B------:R-:W-:Y:S02]  /*1540*/  UIADD3 UR6, UPT, UPT, UR5, -UR4, URZ ;  /* 0x8000000405067290 */ /* 0x000fe4000fffe0ff */
[----:B------:R-:W-:Y:S02]  /*1550*/  UIADD3 UR4, UPT, UPT, -UR5, UR4, URZ ;  /* 0x0000000405047290 */ /* 0x000fe4000fffe1ff */
[----:B------:R-:W-:Y:S02]  /*1560*/  UIMAD UR31, UR6, UR10, UR31 ;  /* 0x0000000a061f72a4 */ /* 0x000fe4000f8e021f */
[----:B------:R-:W-:-:S12]  /*1570*/  UIMAD UR30, UR4, UR12, UR30 ;  /* 0x0000000c041e72a4 */ /* 0x000fd8000f8e021e */
.L_x_19:
[----:B------:R-:W-:Y:S01]  /*1580*/  UISETP.NE.AND UP0, UPT, UR18, 0x2, UPT ;  /* 0x000000021200788c */ /* 0x000fe2000bf05270 */
[----:B------:R-:W-:Y:S09]  /*1590*/  BRA.U !UP5, `(.L_x_20) ;  /* 0x000000010d0c7547 */ /* 0x000ff2000b800000 */
[----:B------:R-:W-:Y:S01]  /*15a0*/  UCGABAR_WAIT ;  /* 0x0000000000007dc7 */ /* 0x000fe20008000000 */
[----:B------:R-:W-:Y:S01]  /*15b0*/  CCTL.IVALL ;  /* 0x00000000ff00798f */ /* 0x000fe20002000000 */
[----:B------:R-:W-:Y:S05]  /*15c0*/  BRA `(.L_x_21) ;  /* 0x0000000000047947 */ /* 0x000fea0003800000 */
.L_x_20:
[----:B------:R-:W-:Y:S06]  /*15d0*/  BAR.SYNC.DEFER_BLOCKING 0x0 ;  /* 0x0000000000007b1d */ /* 0x000fec0000010000 */
.L_x_21:
[----:B------:R-:W-:Y:S05]  /*15e0*/  BRA.U UP0, `(.L_x_22) ;  /* 0x0000001100a47547 */ /* 0x000fea000b800000 */
[----:B------:R-:W2:Y:S01]  /*15f0*/  LDCU UR6, c[0x0][0x38c] ;  /* 0x00007180ff0677ac */ /* 0x000ea20008000800 */
[----:B------:R-:W3:Y:S01]  /*1600*/  S2UR UR7, SR_CgaCtaId ;  /* 0x00000000000779c3 */ /* 0x000ee20000008800 */
[----:B------:R-:W-:Y:S01]  /*1610*/  PLOP3.LUT P1, PT, PT, PT, UP3, 0x80, 0x8 ;  /* 0x000000000008781c */ /* 0x000fe20003f2f038 */
[----:B------:R-:W-:Y:S01]  /*1620*/  IMAD.MOV.U32 R12, RZ, RZ, 0x1 ;  /* 0x00000001ff0c7424 */ /* 0x000fe200078e00ff */
[----:B------:R-:W-:Y:S01]  /*1630*/  UMOV UR13, 0x400 ;  /* 0x00000400000d7882 */ /* 0x000fe20000000000 */
[----:B------:R-:W-:Y:S01]  /*1640*/  UISETP.NE.AND UP1, UPT, UR18, URZ, UPT ;  /* 0x000000ff1200728c */ /* 0x000fe2000bf25270 */
[----:B------:R-:W-:Y:S01]  /*1650*/  ISETP.EQ.OR P2, PT, R0, RZ, P3 ;  /* 0x000000ff0000720c */ /* 0x000fe20001f42670 */
[----:B------:R-:W-:Y:S01]  /*1660*/  USEL UR24, URZ, 0x1, UP6 ;  /* 0x00000001ff187887 */ /* 0x000fe2000b000000 */
[----:B------:R-:W-:Y:S02]  /*1670*/  PLOP3.LUT P1, PT, P1, PT, PT, 0x8, 0x80 ;  /* 0x000000000080781c */ /* 0x000fe40000f2e170 */
[----:B------:R-:W-:Y:S01]  /*1680*/  CS2R R10, SRZ ;  /* 0x00000000000a7805 */ /* 0x000fe2000001ff00 */
[----:B------:R-:W-:Y:S01]  /*1690*/  IMAD.MOV.U32 R9, RZ, RZ, RZ ;  /* 0x000000ffff097224 */ /* 0x000fe200078e00ff */
[----:B------:R-:W4:Y:S01]  /*16a0*/  LDCU UR39, c[0x0][0x370] ;  /* 0x00006e00ff2777ac */ /* 0x000f220008000800 */
[----:B------:R-:W-:Y:S01]  /*16b0*/  IMAD.MOV.U32 R8, RZ, RZ, 0x1 ;  /* 0x00000001ff087424 */ /* 0x000fe200078e00ff */
[----:B------:R-:W1:Y:S01]  /*16c0*/  LDCU.64 UR28, c[0x0][0x348] ;  /* 0x00006900ff1c77ac */ /* 0x000e620008000a00 */
[----:B--2---:R-:W-:-:S02]  /*16d0*/  UIADD3 UR5, UPT, UPT, UR6, 0x1f, URZ ;  /* 0x0000001f06057890 */ /* 0x004fc4000fffe0ff */
[----:B------:R-:W-:Y:S02]  /*16e0*/  UIADD3 UR45, UPT, UPT, UR6, 0x3e, URZ ;  /* 0x0000003e062d7890 */ /* 0x000fe4000fffe0ff */
[----:B------:R-:W-:Y:S02]  /*16f0*/  USHF.R.S32.HI UR4, URZ, 0x1f, UR5 ;  /* 0x0000001fff047899 */ /* 0x000fe40008011405 */
[----:B---3--:R-:W-:Y:S02]  /*1700*/  USHF.L.U32 UR25, UR7, 0xc, URZ ;  /* 0x0000000c07197899 */ /* 0x008fe400080006ff */
[----:B------:R-:W-:Y:S02]  /*1710*/  ULEA.HI UR4, UR4, UR5, URZ, 0x5 ;  /* 0x0000000504047291 */ /* 0x000fe4000f8f28ff */
[----:B------:R-:W-:Y:S02]  /*1720*/  UIADD3 UR5, UPT, UPT, UR6, -0x1, URZ ;  /* 0xffffffff06057890 */ /* 0x000fe4000fffe0ff */
[----:B------:R-:W-:-:S02]  /*1730*/  USHF.R.S32.HI UR41, URZ, 0x5, UR4 ;  /* 0x00000005ff297899 */ /* 0x000fc40008011404 */
[----:B------:R-:W-:Y:S02]  /*1740*/  UISETP.GE.U32.AND UP2, UPT, UR5, -0x3f, UPT ;  /* 0xffffffc10500788c */ /* 0x000fe4000bf46070 */
[----:B------:R-:W-:Y:S02]  /*1750*/  UISETP.LT.U32.AND UP0, UPT, UR41, 0x3, UPT ;  /* 0x000000032900788c */ /* 0x000fe4000bf01070 */
[----:B------:R-:W-:Y:S02]  /*1760*/  USHF.L.U32 UR44, UR7, 0x6, URZ ;  /* 0x00000006072c7899 */ /* 0x000fe400080006ff */
[----:B------:R-:W-:Y:S02]  /*1770*/  USEL UR40, UR41, 0x3, UP0 ;  /* 0x0000000329287887 */ /* 0x000fe40008000000 */
[----:B------:R-:W-:Y:S02]  /*1780*/  ULOP3.LUT UR25, UR25, 0x1000, URZ, 0xc0, !UPT ;  /* 0x0000100019197892 */ /* 0x000fe4000f8ec0ff */
[----:B------:R-:W-:-:S02]  /*1790*/  UIADD3 UR21, UPT, UPT, UR40, -0x1, URZ ;  /* 0xffffffff28157890 */ /* 0x000fc4000fffe0ff */
[----:B------:R-:W-:Y:S02]  /*17a0*/  ULEA UR13, UR7, UR13, 0x18 ;  /* 0x0000000d070d7291 */ /* 0x000fe4000f8ec0ff */
[----:B------:R-:W-:Y:S01]  /*17b0*/  @UP2 UIADD3 UR21, UPT, UPT, UR40, URZ, URZ ;  /* 0x000000ff28152290 */ /* 0x000fe2000fffe0ff */
[----:B------:R-:W2:Y:S01]  /*17c0*/  LDCU UR38, c[0x0][0x374] ;  /* 0x00006e80ff2677ac */ /* 0x000ea20008000800 */
[----:B------:R-:W-:Y:S02]  /*17d0*/  ULOP3.LUT UR44, UR44, 0x40, URZ, 0xc0, !UPT ;  /* 0x000000402c2c7892 */ /* 0x000fe4000f8ec0ff */
[----:B------:R-:W-:Y:S02]  /*17e0*/  USEL UR24, UR24, 0x2, UP1 ;  /* 0x0000000218187887 */ /* 0x000fe40008800000 */
[----:B------:R-:W-:Y:S02]  /*17f0*/  UIADD3 UR25, UPT, UPT, UR13, 0x7400, UR25 ;  /* 0x000074000d197890 */ /* 0x000fe4000fffe019 */
[----:B------:R-:W-:-:S02]  /*1800*/  UIADD3 UR43, UPT, UPT, UR41, -UR40, URZ ;  /* 0x80000028292b7290 */ /* 0x000fc4000fffe0ff */
[----:B------:R-:W-:Y:S01]  /*1810*/  UIADD3 UR21, UPT, UPT, UR21, 0x1, URZ ;  /* 0x0000000115157890 */ /* 0x000fe2000fffe0ff */
[----:B-1--4-:R-:W-:-:S11]  /*1820*/  UMOV UR5, URZ ;  /* 0x000000ff00057c82 */ /* 0x012fd60008000000 */
.L_x_42:
[----:B------:R-:W1:Y:S02]  /*1830*/  S2UR UR4, SR_CgaCtaId ;  /* 0x00000000000479c3 */ /* 0x000e640000008800 */
[----:B-1----:R-:W-:-:S09]  /*1840*/  UISETP.NE.AND UP0, UPT, UR4, URZ, UPT ;  /* 0x000000ff0400728c */ /* 0x002fd2000bf05270 */
[----:B------:R-:W-:Y:S05]  /*1850*/  BRA.U UP0, `(.L_x_23) ;  /* 0x0000000100287547 */ /* 0x000fea000b800000 */
[----:B------:R-:W-:Y:S02]  /*1860*/  LEA R0, R9, UR13, 0x3 ;  /* 0x0000000d09007c11 */ /* 0x000fe4000f8e18ff */
[----:B------:R-:W-:-:S04]  /*1870*/  SHF.L.U32 R2, R8, 0x1f, RZ ;  /* 0x0000001f08027819 */ /* 0x000fc800000006ff */
[----:B------:R-:W1:Y:S02]  /*1880*/  SYNCS.PHASECHK.TRANS64.TRYWAIT P0, [R0+URZ+0xf0], R2 ;  /* 0x0000f002000075a7 */ /* 0x000e6400080011ff */
[----:B-1----:R-:W-:Y:S05]  /*1890*/  @!P0 BRA `(.L_x_24) ;  /* 0x0000006800f88947 */ /* 0x002fea0003800000 */
.L_x_137:
[----:B------:R-:W-:Y:S01]  /*18a0*/  VIADD R9, R9, 0x1 ;  /* 0x0000000109097836 */ /* 0x000fe20000000000 */
[----:B------:R1:W-:Y:S04]  /*18b0*/  SYNCS.ARRIVE.TRANS64.A1T0 RZ, [R0+URZ+0xe0], RZ ;  /* 0x0000e0ff00ff79a7 */ /* 0x0003e800081000ff */
[----:B------:R-:W-:-:S04]  /*18c0*/  ISETP.NE.AND P0, PT, R9, 0x2, PT ;  /* 0x000000020900780c */ /* 0x000fc80003f05270 */
[----:B------:R-:W-:Y:S02]  /*18d0*/  SEL R9, R9, RZ, P0 ;  /* 0x000000ff09097207 */ /* 0x000fe40000000000 */
[----:B-1----:R-:W-:-:S04]  /*18e0*/  SEL R0, RZ, 0x1, P0 ;  /* 0x00000001ff007807 */ /* 0x002fc80000000000 */
[----:B------:R-:W-:-:S07]  /*18f0*/  LOP3.LUT R8, R8, R0, RZ, 0x3c, !PT ;  /* 0x0000000008087212 */ /* 0x000fce00078e3cff */
.L_x_23:
[----:B------:R-:W-:Y:S01]  /*1900*/  ULEA UR4, UR5, UR13, 0x3 ;  /* 0x0000000d05047291 */ /* 0x000fe2000f8e18ff */
[----:B------:R-:W-:Y:S01]  /*1910*/  SHF.L.U32 R0, R12, 0x1f, RZ ;  /* 0x0000001f0c007819 */ /* 0x000fe200000006ff */
[----:B------:R-:W-:Y:S02]  /*1920*/  UISETP.GE.U32.AND UP0, UPT, UR45, 0x3f, UPT ;  /* 0x0000003f2d00788c */ /* 0x000fe4000bf06070 */
[----:B------:R-:W-:Y:S02]  /*1930*/  USHF.L.U32 UR35, UR30, 0x6, URZ ;  /* 0x000000061e237899 */ /* 0x000fe400080006ff */
[----:B------:R-:W-:Y:S01]  /*1940*/  ULEA UR19, UR31, UR44, 0x7 ;  /* 0x0000002c1f137291 */ /* 0x000fe2000f8e38ff */
[----:B------:R-:W-:Y:S02]  /*1950*/  UMOV UR6, URZ ;  /* 0x000000ff00067c82 */ /* 0x000fe40008000000 */
[----:B------:R1:W3:Y:S02]  /*1960*/  SYNCS.PHASECHK.TRANS64.TRYWAIT P0, [UR4+0x18], R0 ;  /* 0x00001800ff0075a7 */ /* 0x0002e40008001104 */
[----:B------:R-:W-:Y:S07]  /*1970*/  BRA.U !UP0, `(.L_x_25) ;  /* 0x0000000108b87547 */ /* 0x000fee000b800000 */
[----:B------:R-:W-:Y:S01]  /*1980*/  UMOV UR10, URZ ;  /* 0x000000ff000a7c82 */ /* 0x000fe20008000000 */
[----:B------:R-:W-:-:S05]  /*1990*/  UMOV UR4, UR5 ;  /* 0x0000000500047c82 */ /* 0x000fca0008000000 */
.L_x_31:
[----:B------:R-:W-:Y:S01]  /*19a0*/  ULEA UR33, UR4, UR13, 0x3 ;  /* 0x0000000d04217291 */ /* 0x000fe2000f8e18ff */
[----:B---3--:R-:W-:Y:S01]  /*19b0*/  @!P3 MOV R2, 0x3000 ;  /* 0x000030000002b802 */ /* 0x008fe20000000f00 */
[----:B-1-34-:R-:W-:Y:S10]  /*19c0*/  @P0 BRA `(.L_x_26) ;  /* 0x00000000000c0947 */ /* 0x01aff40003800000 */
[----:B------:R-:W-:-:S04]  /*19d0*/  SHF.L.U32 R3, R12, 0x1f, RZ ;  /* 0x0000001f0c037819 */ /* 0x000fc800000006ff */
[----:B------:R-:W3:Y:S02]  /*19e0*/  SYNCS.PHASECHK.TRANS64.TRYWAIT P0, [UR33+0x18], R3 ;  /* 0x00001803ff0075a7 */ /* 0x000ee40008001121 */
[----:B---3--:R-:W-:Y:S05]  /*19f0*/  @!P0 BRA `(.L_x_27) ;  /* 0x0000006800b48947 */ /* 0x008fea0003800000 */
.L_x_26:
[----:B------:R3:W-:Y:S01]  /*1a00*/  @!P3 SYNCS.ARRIVE.TRANS64 RZ, [UR33], R2 ;  /* 0x00000002ffffb9a7 */ /* 0x0007e20008000021 */
[----:B------:R-:W-:-:S04]  /*1a10*/  ULOP3.LUT UR5, UR24, 0x2, URZ, 0xfc, !UPT ;  /* 0x0000000218057892 */ /* 0x000fc8000f8efcff */
[----:B------:R-:W-:-:S09]  /*1a20*/  UISETP.NE.AND UP0, UPT, UR5, 0x2, UPT ;  /* 0x000000020500788c */ /* 0x000fd2000bf05270 */
[----:B------:R-:W-:Y:S05]  /*1a30*/  BRA.U UP0, `(.L_x_28) ;  /* 0x0000000100047547 */ /* 0x000fea000b800000 */
[----:B--2---:R-:W-:Y:S05]  /*1a40*/  BPT.TRAP 0x1 ;  /* 0x000000040000795c */ /* 0x004fea0000300000 */
.L_x_28:
[----:B------:R-:W-:Y:S04]  /*1a50*/  BSSY.RECONVERGENT B0, `(.L_x_29) ;  /* 0x0000003000007945 */ /* 0x000fe80003800200 */
[----:B------:R-:W-:Y:S05]  /*1a60*/  @P2 BRA `(.L_x_30) ;  /* 0x0000000000042947 */ /* 0x000fea0003800000 */
[----:B--2---:R-:W-:Y:S05]  /*1a70*/  BPT.TRAP 0x1 ;  /* 0x000000040000795c */ /* 0x004fea0000300000 */
.L_x_30:
[----:B--2---:R-:W-:Y:S05]  /*1a80*/  BSYNC.RECONVERGENT B0 ;  /* 0x0000000000007941 */ /* 0x004fea0003800200 */
.L_x_29:
[----:B------:R-:W-:Y:S02]  /*1a90*/  UIADD3 UR5, UPT, UPT, UR4, 0x1, URZ ;  /* 0x0000000104057890 */ /* 0x000fe4000fffe0ff */
[----:B------:R-:W-:Y:S02]  /*1aa0*/  USHF.L.U32 UR34, UR10, 0x5, URZ ;  /* 0x000000050a227899 */ /* 0x000fe400080006ff */
[----:B------:R-:W-:Y:S02]  /*1ab0*/  UISETP.NE.AND UP0, UPT, UR5, 0x3, UPT ;  /* 0x000000030500788c */ /* 0x000fe4000bf05270 */
[----:B------:R-:W-:Y:S02]  /*1ac0*/  UIADD3 UR10, UPT, UPT, UR10, 0x1, URZ ;  /* 0x000000010a0a7890 */ /* 0x000fe4000fffe0ff */
[----:B------:R-:W-:Y:S02]  /*1ad0*/  USEL UR7, URZ, 0x1, UP0 ;  /* 0x00000001ff077887 */ /* 0x000fe40008000000 */
[----:B------:R-:W-:-:S02]  /*1ae0*/  USEL UR5, UR5, URZ, UP0 ;  /* 0x000000ff05057287 */ /* 0x000fc40008000000 */
[----:B------:R-:W-:Y:S02]  /*1af0*/  ULEA UR32, UR4, UR13, 0xc ;  /* 0x0000000d04207291 */ /* 0x000fe4000f8e60ff */
[----:B------:R-:W-:Y:S01]  /*1b00*/  ULEA UR6, UR5, UR13, 0x3 ;  /* 0x0000000d05067291 */ /* 0x000fe2000f8e18ff */
[----:B------:R-:W-:Y:S01]  /*1b10*/  LOP3.LUT R12, R12, UR7, RZ, 0x3c, !PT ;  /* 0x000000070c0c7c12 */ /* 0x000fe2000f8e3cff */
[----:B------:R-:W-:Y:S02]  /*1b20*/  UIADD3 UR8, UP1, UPT, UR28, 0x80, URZ ;  /* 0x000000801c087890 */ /* 0x000fe4000ff3e0ff */
[----:B------:R-:W-:Y:S01]  /*1b30*/  UIADD3 UR32, UPT, UPT, UR32, 0x4400, URZ ;  /* 0x0000440020207890 */ /* 0x000fe2000fffe0ff */
[----:B-1----:R-:W-:Y:S01]  /*1b40*/  SHF.L.U32 R0, R12, 0x1f, RZ ;  /* 0x0000001f0c007819 */ /* 0x002fe200000006ff */
[----:B------:R-:W-:Y:S02]  /*1b50*/  UIADD3.X UR9, UPT, UPT, URZ, UR29, URZ, UP1, !UPT ;  /* 0x0000001dff097290 */ /* 0x000fe40008ffe4ff */
[----:B------:R-:W-:Y:S01]  /*1b60*/  ULEA UR16, UR4, UR25, 0xd ;  /* 0x0000001904107291 */ /* 0x000fe2000f8e68ff */
[----:B------:R4:W1:Y:S01]  /*1b70*/  SYNCS.PHASECHK.TRANS64.TRYWAIT P0, [UR6+0x18], R0 ;  /* 0x00001800ff0075a7 */ /* 0x0008620008001106 */
[----:B------:R-:W-:Y:S01]  /*1b80*/  UIADD3 UR6, UP0, UPT, UR28, 0x180, URZ ;  /* 0x000001801c067890 */ /* 0x000fe2000ff1e0ff */
[----:B------:R-:W-:Y:S01]  /*1b90*/  UMOV UR14, 0x0 ;  /* 0x00000000000e7882 */ /* 0x000fe20000000000 */
[----:B------:R-:W-:-:S02]  /*1ba0*/  UMOV UR15, 0x10000000 ;  /* 0x10000000000f7882 */ /* 0x000fc40000000000 */
[----:B------:R-:W-:Y:S01]  /*1bb0*/  UIADD3.X UR7, UPT, UPT, URZ, UR29, URZ, UP0, !UPT ;  /* 0x0000001dff077290 */ /* 0x000fe200087fe4ff */
[----:B------:R-:W-:Y:S01]  /*1bc0*/  UTMALDG.3D [UR32], [UR8], desc[UR14] ;  /* 0x00000e20080075b4 */ /* 0x000fe20008011000 */
[----:B------:R-:W-:Y:S01]  /*1bd0*/  UISETP.NE.AND UP0, UPT, UR10, UR21, UPT ;  /* 0x000000150a00728c */ /* 0x000fe2000bf05270 */
[----:B------:R-:W-:Y:S01]  /*1be0*/  UMOV UR4, 0x30000 ;  /* 0x0003000000047882 */ /* 0x000fe20000000000 */
[----:B------:R-:W-:Y:S01]  /*1bf0*/  UMOV UR20, UR36 ;  /* 0x0000002400147c82 */ /* 0x000fe20008000000 */
[----:B------:R-:W-:Y:S01]  /*1c00*/  UMOV UR17, UR33 ;  /* 0x0000002100117c82 */ /* 0x000fe20008000000 */
[----:B------:R-:W-:-:S03]  /*1c10*/  UMOV UR18, UR34 ;  /* 0x0000002200127c82 */ /* 0x000fc60008000000 */
[----:B------:R2:W-:Y:S02]  /*1c20*/  UTMALDG.3D.MULTICAST [UR16], [UR6], UR4, desc[UR14] ;  /* 0x00000e10060073b4 */ /* 0x0005e40008011804 */
[----:B--2---:R-:W-:Y:S01]  /*1c30*/  UMOV UR6, UR21 ;  /* 0x0000001500067c82 */ /* 0x004fe20008000000 */
[----:B------:R-:W-:Y:S01]  /*1c40*/  UMOV UR4, UR5 ;  /* 0x0000000500047c82 */ /* 0x000fe20008000000 */
[----:B------:R-:W-:Y:S05]  /*1c50*/  BRA.U UP0, `(.L_x_31) ;  /* 0xfffffffd00507547 */ /* 0x000fea000b83ffff */
.L_x_25:
[----:B------:R-:W-:Y:S01]  /*1c60*/  ULEA UR4, UR5, UR13, 0x3 ;  /* 0x0000000d05047291 */ /* 0x000fe2000f8e18ff */
[----:B-1--4-:R-:W-:Y:S01]  /*1c70*/  SHF.L.U32 R0, R12, 0x1f, RZ ;  /* 0x0000001f0c007819 */ /* 0x012fe200000006ff */
[----:B------:R-:W-:Y:S01]  /*1c80*/  @!P1 SYNCS.ARRIVE.TRANS64.A1T0 RZ, [UR13+0x78], RZ ;  /* 0x000078ffffff99a7 */ /* 0x000fe2000810000d */
[----:B------:R-:W-:-:S06]  /*1c90*/  UISETP.GT.AND UP0, UPT, UR41, UR40, UPT ;  /* 0x000000282900728c */ /* 0x000fcc000bf04270 */
[----:B---3--:R1:W3:Y:S03]  /*1ca0*/  SYNCS.PHASECHK.TRANS64.TRYWAIT P0, [UR4+0x18], R0 ;  /* 0x00001800ff0075a7 */ /* 0x0082e60008001104 */
[----:B------:R-:W-:Y:S05]  /*1cb0*/  BRA.U !UP0, `(.L_x_32) ;  /* 0x0000000108bc7547 */ /* 0x000fea000b800000 */
[----:B------:R-:W-:Y:S01]  /*1cc0*/  UIADD3 UR26, UPT, UPT, UR43, UR6, URZ ;  /* 0x000000062b1a7290 */ /* 0x000fe2000fffe0ff */
[----:B------:R-:W-:-:S11]  /*1cd0*/  UMOV UR4, UR5 ;  /* 0x0000000500047c82 */ /* 0x000fd60008000000 */
.L_x_38:
[----:B------:R-:W-:Y:S01]  /*1ce0*/  ULEA UR9, UR4, UR13, 0x3 ;  /* 0x0000000d04097291 */ /* 0x000fe2000f8e18ff */
[----:B---3--:R-:W-:Y:S01]  /*1cf0*/  @!P3 MOV R2, 0x3000 ;  /* 0x000030000002b802 */ /* 0x008fe20000000f00 */
[----:B-1-3--:R-:W-:Y:S10]  /*1d00*/  @P0 BRA `(.L_x_33) ;  /* 0x00000000000c0947 */ /* 0x00aff40003800000 */
[----:B------:R-:W-:-:S04]  /*1d10*/  SHF.L.U32 R3, R12, 0x1f, RZ ;  /* 0x0000001f0c037819 */ /* 0x000fc800000006ff */
[----:B------:R-:W3:Y:S02]  /*1d20*/  SYNCS.PHASECHK.TRANS64.TRYWAIT P0, [UR9+0x18], R3 ;  /* 0x00001803ff0075a7 */ /* 0x000ee40008001109 */
[----:B---3--:R-:W-:Y:S05]  /*1d30*/  @!P0 BRA `(.L_x_34) ;  /* 0x0000006400fc8947 */ /* 0x008fea0003800000 */
.L_x_33:
[----:B------:R3:W-:Y:S01]  /*1d40*/  @!P3 SYNCS.ARRIVE.TRANS64 RZ, [UR9], R2 ;  /* 0x00000002ffffb9a7 */ /* 0x0007e20008000009 */
[----:B------:R-:W-:-:S04]  /*1d50*/  ULOP3.LUT UR5, UR24, 0x2, URZ, 0xfc, !UPT ;  /* 0x0000000218057892 */ /* 0x000fc8000f8efcff */
[----:B------:R-:W-:-:S09]  /*1d60*/  UISETP.NE.AND UP0, UPT, UR5, 0x2, UPT ;  /* 0x000000020500788c */ /* 0x000fd2000bf05270 */
[----:B------:R-:W-:Y:S05]  /*1d70*/  BRA.U UP0, `(.L_x_35) ;  /* 0x0000000100047547 */ /* 0x000fea000b800000 */
[----:B--2---:R-:W-:Y:S05]  /*1d80*/  BPT.TRAP 0x1 ;  /* 0x000000040000795c */ /* 0x004fea0000300000 */
.L_x_35:
[----:B------:R-:W-:Y:S04]  /*1d90*/  BSSY.RECONVERGENT B0, `(.L_x_36) ;  /* 0x0000003000007945 */ /* 0x000fe80003800200 */
[----:B------:R-:W-:Y:S05]  /*1da0*/  @P2 BRA `(.L_x_37) ;  /* 0x0000000000042947 */ /* 0x000fea0003800000 */
[----:B--2---:R-:W-:Y:S05]  /*1db0*/  BPT.TRAP 0x1 ;  /* 0x000000040000795c */ /* 0x004fea0000300000 */
.L_x_37:
[----:B--2---:R-:W-:Y:S05]  /*1dc0*/  BSYNC.RECONVERGENT B0 ;  /* 0x0000000000007941 */ /* 0x004fea0003800200 */
.L_x_36:
[----:B------:R-:W-:Y:S02]  /*1dd0*/  UIADD3 UR5, UPT, UPT, UR4, 0x1, URZ ;  /* 0x0000000104057890 */ /* 0x000fe4000fffe0ff */
[----:B------:R-:W-:Y:S02]  /*1de0*/  UIADD3 UR14, UP1, UPT, UR28, 0x80, URZ ;  /* 0x000000801c0e7890 */ /* 0x000fe4000ff3e0ff */
[----:B------:R-:W-:Y:S02]  /*1df0*/  UISETP.NE.AND UP0, UPT, UR5, 0x3, UPT ;  /* 0x000000030500788c */ /* 0x000fe4000bf05270 */
[----:B------:R-:W-:Y:S02]  /*1e00*/  USHF.L.U32 UR10, UR6, 0x5, URZ ;  /* 0x00000005060a7899 */ /* 0x000fe400080006ff */
[----:B------:R-:W-:Y:S02]  /*1e10*/  USEL UR8, URZ, 0x1, UP0 ;  /* 0x00000001ff087887 */ /* 0x000fe40008000000 */
[----:B------:R-:W-:-:S02]  /*1e20*/  USEL UR5, UR5, URZ, UP0 ;  /* 0x000000ff05057287 */ /* 0x000fc40008000000 */
[----:B------:R-:W-:Y:S02]  /*1e30*/  UIADD3 UR22, UP0, UPT, UR28, 0x180, URZ ;  /* 0x000001801c167890 */ /* 0x000fe4000ff1e0ff */
[----:B------:R-:W-:Y:S01]  /*1e40*/  LOP3.LUT R12, R12, UR8, RZ, 0x3c, !PT ;  /* 0x000000080c0c7c12 */ /* 0x000fe2000f8e3cff */
[----:B------:R-:W-:Y:S02]  /*1e50*/  ULEA UR8, UR4, UR13, 0xc ;  /* 0x0000000d04087291 */ /* 0x000fe4000f8e60ff */
[----:B------:R-:W-:Y:S01]  /*1e60*/  ULEA UR7, UR5, UR13, 0x3 ;  /* 0x0000000d05077291 */ /* 0x000fe2000f8e18ff */
[----:B-1----:R-:W-:Y:S01]  /*1e70*/  SHF.L.U32 R0, R12, 0x1f, RZ ;  /* 0x0000001f0c007819 */ /* 0x002fe200000006ff */
[----:B------:R-:W-:Y:S02]  /*1e80*/  UIADD3 UR8, UPT, UPT, UR8, 0x4400, URZ ;  /* 0x0000440008087890 */ /* 0x000fe4000fffe0ff */
[----:B------:R-:W-:Y:S02]  /*1e90*/  UIADD3.X UR15, UPT, UPT, URZ, UR29, URZ, UP1, !UPT ;  /* 0x0000001dff0f7290 */ /* 0x000fe40008ffe4ff */
[----:B------:R-:W-:-:S02]  /*1ea0*/  ULEA UR16, UR4, UR25, 0xd ;  /* 0x0000001904107291 */ /* 0x000fc4000f8e68ff */
[----:B------:R-:W-:Y:S01]  /*1eb0*/  UIADD3.X UR23, UPT, UPT, URZ, UR29, URZ, UP0, !UPT ;  /* 0x0000001dff177290 */ /* 0x000fe200087fe4ff */
[----:B------:R4:W1:Y:S01]  /*1ec0*/  SYNCS.PHASECHK.TRANS64.TRYWAIT P0, [UR7+0x18], R0 ;  /* 0x00001800ff0075a7 */ /* 0x0008620008001107 */
[----:B------:R-:W-:Y:S01]  /*1ed0*/  UMOV UR30, 0x0 ;  /* 0x00000000001e7882 */ /* 0x000fe20000000000 */
[----:B------:R-:W-:Y:S01]  /*1ee0*/  UMOV UR31, 0x10000000 ;  /* 0x10000000001f7882 */ /* 0x000fe20000000000 */
[----:B------:R-:W-:Y:S01]  /*1ef0*/  UMOV UR11, UR35 ;  /* 0x00000023000b7c82 */ /* 0x000fe20008000000 */
[----:B------:R-:W-:Y:S01]  /*1f00*/  UMOV UR12, UR36 ;  /* 0x00000024000c7c82 */ /* 0x000fe20008000000 */
[----:B------:R-:W-:Y:S01]  /*1f10*/  UMOV UR7, 0x30000 ;  /* 0x0003000000077882 */ /* 0x000fe20000000000 */
[----:B------:R-:W-:Y:S01]  /*1f20*/  UMOV UR20, UR36 ;  /* 0x0000002400147c82 */ /* 0x000fe20008000000 */
[----:B------:R-:W-:Y:S01]  /*1f30*/  UMOV UR17, UR9 ;  /* 0x0000000900117c82 */ /* 0x000fe20008000000 */
[----:B------:R-:W-:Y:S01]  /*1f40*/  UMOV UR18, UR10 ;  /* 0x0000000a00127c82 */ /* 0x000fe20008000000 */
[----:B------:R4:W-:Y:S01]  /*1f50*/  UTMALDG.3D [UR8], [UR14], desc[UR30] ;  /* 0x00001e080e0075b4 */ /* 0x0009e20008011000 */
[----:B------:R-:W-:Y:S01]  /*1f60*/  UIADD3 UR6, UPT, UPT, UR6, 0x1, URZ ;  /* 0x0000000106067890 */ /* 0x000fe2000fffe0ff */
[----:B------:R-:W-:-:S03]  /*1f70*/  UMOV UR4, UR5 ;  /* 0x0000000500047c82 */ /* 0x000fc60008000000 */
[----:B------:R-:W-:Y:S01]  /*1f80*/  UISETP.NE.AND UP0, UPT, UR6, UR26, UPT ;  /* 0x0000001a0600728c */ /* 0x000fe2000bf05270 */
[----:B------:R4:W-:Y:S08]  /*1f90*/  UTMALDG.3D.MULTICAST [UR16], [UR22], UR7, desc[UR30] ;  /* 0x00001e10160073b4 */ /* 0x0009f00008011807 */
[----:B----4-:R-:W-:Y:S05]  /*1fa0*/  BRA.U UP0, `(.L_x_38) ;  /* 0xfffffffd004c7547 */ /* 0x010fea000b83ffff */
.L_x_32:
[C---:B------:R-:W-:Y:S01]  /*1fb0*/  LEA R3, R11.reuse, UR13, 0x3 ;  /* 0x0000000d0b037c11 */ /* 0x040fe2000f8e18ff */
[----:B------:R-:W-:Y:S01]  /*1fc0*/  NOP ;  /* 0x0000000000007918 */ /* 0x000fe20000000000 */
[----:B-1----:R-:W-:Y:S02]  /*1fd0*/  SHF.L.U32 R0, R10, 0x1f, RZ ;  /* 0x0000001f0a007819 */ /* 0x002fe400000006ff */
[----:B------:R-:W-:Y:S02]  /*1fe0*/  LEA R4, R11, UR13, 0x4 ;  /* 0x0000000d0b047c11 */ /* 0x000fe4000f8e20ff */
[----:B---3--:R-:W1:Y:S02]  /*1ff0*/  SYNCS.PHASECHK.TRANS64.TRYWAIT P0, [R3+URZ+0x80], R0 ;  /* 0x00008000030075a7 */ /* 0x008e6400080011ff */
[----:B-1----:R-:W-:Y:S05]  /*2000*/  @!P0 BRA `(.L_x_39) ;  /* 0x0000006400608947 */ /* 0x002fea0003800000 */
.L_x_140:
[----:B------:R-:W3:Y:S01]  /*2010*/  LDS.128 R4, [R4+0x110] ;  /* 0x0001100004047984 */ /* 0x000ee20000000c00 */
[----:B------:R-:W-:Y:S01]  /*2020*/  UISETP.GE.AND UP0, UPT, UR42, 0x1, UPT ;  /* 0x000000012a00788c */ /* 0x000fe2000bf06270 */
[----:B------:R-:W-:Y:S01]  /*2030*/  @!PT LDS RZ, [RZ] ;  /* 0x00000000fffff984 */ /* 0x000fe20000000800 */
[----:B------:R-:W-:Y:S01]  /*2040*/  @!PT LDS RZ, [RZ] ;  /* 0x00000000fffff984 */ /* 0x000fe20000000800 */
[----:B------:R-:W-:Y:S01]  /*2050*/  @!PT LDS RZ, [RZ] ;  /* 0x00000000fffff984 */ /* 0x000fe20000000800 */
[----:B------:R-:W-:Y:S01]  /*2060*/  @!PT LDS RZ, [RZ] ;  /* 0x00000000fffff984 */ /* 0x000fe20000000800 */
[----:B------:R4:W-:Y:S06]  /*2070*/  MEMBAR.ALL.CTA ;  /* 0x0000000000007992 */ /* 0x0009ec0000008000 */
[----:B----4-:R-:W4:Y:S01]  /*2080*/  FENCE.VIEW.ASYNC.S ;  /* 0x00000000000073c6 */ /* 0x010f220000000000 */
[----:B---3--:R-:W-:-:S13]  /*2090*/  LOP3.LUT P0, RZ, R6, 0x1, RZ, 0xc0, !PT ;  /* 0x0000000106ff7812 */ /* 0x008fda000780c0ff */
[----:B----4-:R-:W-:Y:S01]  /*20a0*/  VOTEU.ANY UP1, P0 ;  /* 0x0000000000ff7886 */ /* 0x010fe20000020100 */
[----:B------:R-:W-:-:S13]  /*20b0*/  PLOP3.LUT P0, PT, PT, PT, UP1, 0x80, 0x8 ;  /* 0x000000000008781c */ /* 0x000fda0003f0f018 */
[----:B-1----:R-:W-:Y:S02]  /*20c0*/  @P0 LOP3.LUT R0, R5, 0xffff, RZ, 0xc0, !PT ;  /* 0x0000ffff05000812 */ /* 0x002fe400078ec0ff */
[----:B------:R-:W-:Y:S02]  /*20d0*/  @P0 MOV R2, R4 ;  /* 0x0000000400020202 */ /* 0x000fe40000000f00 */
[----:B------:R-:W-:Y:S01]  /*20e0*/  @P0 R2UR UR6, R0 ;  /* 0x00000000000602ca */ /* 0x000fe200000e0000 */
[----:B------:R-:W-:Y:S01]  /*20f0*/  VIADD R0, R3, 0x90 ;  /* 0x0000009003007836 */ /* 0x000fe20000000000 */
[----:B------:R-:W-:Y:S02]  /*2100*/  @P0 SHF.R.U32.HI R4, RZ, 0x10, R5 ;  /* 0x00000010ff040819 */ /* 0x000fe40000011605 */
[----:B------:R-:W-:Y:S02]  /*2110*/  @P0 R2UR UR7, R2 ;  /* 0x00000000020702ca */ /* 0x000fe400000e0000 */
[----:B------:R-:W-:-:S02]  /*2120*/  PRMT R0, RZ, 0x654, R0 ;  /* 0x00000654ff007816 */ /* 0x000fc40000000000 */
[----:B------:R-:W-:Y:S02]  /*2130*/  @P0 R2UR UR4, R4 ;  /* 0x00000000040402ca */ /* 0x000fe400000e0000 */
[----:B------:R1:W-:Y:S03]  /*2140*/  SYNCS.ARRIVE.TRANS64.RED.A1T0 RZ, [R0+URZ], RZ ;  /* 0x000000ff00ff79a7 */ /* 0x0003e600081004ff */
[----:B------:R-:W-:-:S04]  /*2150*/  @UP1 UMOV UR27, UR6 ;  /* 0x00000006001b1c82 */ /* 0x000fc80008000000 */
[----:B------:R-:W-:-:S04]  /*2160*/  @UP1 UMOV UR37, UR7 ;  /* 0x0000000700251c82 */ /* 0x000fc80008000000 */
[----:B------:R-:W-:Y:S01]  /*2170*/  @UP1 UMOV UR36, UR4 ;  /* 0x0000000400241c82 */ /* 0x000fe20008000000 */
[----:B------:R-:W-:Y:S05]  /*2180*/  BRA.U !UP0, `(.L_x_40) ;  /* 0x0000000108d47547 */ /* 0x000fea000b800000 */
[----:B------:R-:W2:Y:S01]  /*2190*/  LDCU.128 UR16, c[0x0][0xb10] ;  /* 0x00016200ff1077ac */ /* 0x000ea20008000c00 */
[----:B------:R-:W3:Y:S01]  /*21a0*/  LDCU UR12, c[0x0][0xb20] ;  /* 0x00016400ff0c77ac */ /* 0x000ee20008000800 */
[----:B------:R-:W4:Y:S01]  /*21b0*/  LDCU UR20, c[0x0][0xb0c] ;  /* 0x00016180ff1477ac */ /* 0x000f220008000800 */
[----:B------:R-:W1:Y:S01]  /*21c0*/  LDCU.64 UR8, c[0x0][0xb28] ;  /* 0x00016500ff0877ac */ /* 0x000e620008000a00 */
[----:B------:R-:W-:Y:S02]  /*21d0*/  UISETP.NE.AND UP3, UPT, UR42, 0x1, UPT ;  /* 0x000000012a00788c */ /* 0x000fe4000bf65270 */
[----:B--2---:R-:W-:Y:S02]  /*21e0*/  UIMAD.WIDE.U32 UR10, UR38, UR19, URZ ;  /* 0x00000013260a72a5 */ /* 0x004fe4000f8e00ff */
[----:B------:R-:W-:Y:S02]  /*21f0*/  UIMAD.WIDE.U32 UR6, UR39, UR16, URZ ;  /* 0x00000010270672a5 */ /* 0x000fe4000f8e00ff */
[----:B------:R-:W-:-:S02]  /*2200*/  UISETP.NE.AND UP0, UPT, UR18, 0x1, UPT ;  /* 0x000000011200788c */ /* 0x000fc4000bf05270 */
[----:B------:R-:W-:Y:S01]  /*2210*/  UIMAD.WIDE.U32 UR22, UR27, UR19, URZ ;  /* 0x000000131b1672a5 */ /* 0x000fe2000f8e00ff */
[----:B------:R-:W-:Y:S02]  /*2220*/  UMOV UR10, UR11 ;  /* 0x0000000b000a7c82 */ /* 0x000fe40008000000 */
[----:B------:R-:W-:Y:S01]  /*2230*/  UMOV UR6, UR7 ;  /* 0x0000000700067c82 */ /* 0x000fe20008000000 */
[----:B---3--:R-:W-:Y:S02]  /*2240*/  USHF.R.U32.HI UR10, URZ, UR12, UR10 ;  /* 0x0000000cff0a7299 */ /* 0x008fe4000801160a */
[----:B------:R-:W-:Y:S02]  /*2250*/  USHF.R.U32.HI UR7, URZ, UR17, UR6 ;  /* 0x00000011ff077299 */ /* 0x000fe40008011606 */
[----:B----4-:R-:W-:Y:S02]  /*2260*/  UISETP.NE.AND UP2, UPT, UR20, 0x1, UPT ;  /* 0x000000011400788c */ /* 0x010fe4000bf45270 */
[----:B------:R-:W-:-:S02]  /*2270*/  USEL UR6, UR38, UR10, !UP0 ;  /* 0x0000000a26067287 */ /* 0x000fc4000c000000 */
[----:B------:R-:W-:Y:S02]  /*2280*/  USEL UR7, UR39, UR7, !UP2 ;  /* 0x0000000727077287 */ /* 0x000fe4000d000000 */
[----:B-1----:R-:W-:Y:S01]  /*2290*/  UIMAD.WIDE.U32 UR10, UR6, UR8, URZ ;  /* 0x00000008060a72a5 */ /* 0x002fe2000f8e00ff */
[----:B------:R-:W-:Y:S01]  /*22a0*/  UMOV UR4, UR23 ;  /* 0x0000001700047c82 */ /* 0x000fe20008000000 */
[----:B------:R-:W-:Y:S02]  /*22b0*/  UIMAD.WIDE.U32 UR14, UR37, UR16, URZ ;  /* 0x00000010250e72a5 */ /* 0x000fe4000f8e00ff */
[----:B------:R-:W-:-:S03]  /*22c0*/  UIMAD.WIDE.U32 UR22, UR7, UR8, URZ ;  /* 0x00000008071672a5 */ /* 0x000fc6000f8e00ff */
[----:B------:R-:W-:Y:S01]  /*22d0*/  UMOV UR10, UR11 ;  /* 0x0000000b000a7c82 */ /* 0x000fe20008000000 */
[----:B------:R-:W-:Y:S02]  /*22e0*/  USHF.R.U32.HI UR4, URZ, UR12, UR4 ;  /* 0x0000000cff047299 */ /* 0x000fe40008011604 */
[----:B------:R-:W-:Y:S01]  /*22f0*/  @UP3 USHF.R.U32.HI UR6, URZ, UR9, UR10 ;  /* 0x00000009ff063299 */ /* 0x000fe2000801160a */
[----:B------:R-:W-:Y:S01]  /*2300*/  UMOV UR14, UR15 ;  /* 0x0000000f000e7c82 */ /* 0x000fe20008000000 */
[----:B------:R-:W-:Y:S01]  /*2310*/  UMOV UR22, UR23 ;  /* 0x0000001700167c82 */ /* 0x000fe20008000000 */
[----:B------:R-:W-:Y:S02]  /*2320*/  USHF.R.U32.HI UR17, URZ, UR17, UR14 ;  /* 0x00000011ff117299 */ /* 0x000fe4000801160e */
[----:B------:R-:W-:Y:S02]  /*2330*/  USEL UR4, UR27, UR4, !UP0 ;  /* 0x000000041b047287 */ /* 0x000fe4000c000000 */
[----:B------:R-:W-:-:S02]  /*2340*/  @UP3 USHF.R.U32.HI UR7, URZ, UR9, UR22 ;  /* 0x00000009ff073299 */ /* 0x000fc40008011616 */
[----:B------:R-:W-:Y:S02]  /*2350*/  UIMAD UR10, UR42, UR6, URZ ;  /* 0x000000062a0a72a4 */ /* 0x000fe4000f8e02ff */
[----:B------:R-:W-:Y:S02]  /*2360*/  USEL UR6, UR37, UR17, !UP2 ;  /* 0x0000001125067287 */ /* 0x000fe4000d000000 */
[----:B------:R-:W-:Y:S02]  /*2370*/  UIMAD UR12, UR42, UR7, URZ ;  /* 0x000000072a0c72a4 */ /* 0x000fe4000f8e02ff */
[----:B------:R-:W-:Y:S02]  /*2380*/  UISETP.GE.AND UP0, UPT, UR4, UR10, UPT ;  /* 0x0000000a0400728c */ /* 0x000fe4000bf06270 */
[----:B------:R-:W-:Y:S02]  /*2390*/  UIMAD.WIDE.U32 UR10, UR4, UR8, URZ ;  /* 0x00000008040a72a5 */ /* 0x000fe4000f8e00ff */
[----:B------:R-:W-:-:S02]  /*23a0*/  UISETP.GE.OR UP0, UPT, UR6, UR12, UP0 ;  /* 0x0000000c0600728c */ /* 0x000fc40008706670 */
[----:B------:R-:W-:Y:S02]  /*23b0*/  UIMAD.WIDE.U32 UR14, UR6, UR8, URZ ;  /* 0x00000008060e72a5 */ /* 0x000fe4000f8e00ff */
[----:B------:R-:W-:Y:S01]  /*23c0*/  UIADD3 UR12, UPT, UPT, -UR6, URZ, URZ ;  /* 0x000000ff060c7290 */ /* 0x000fe2000fffe1ff */
[----:B------:R-:W-:Y:S01]  /*23d0*/  UMOV UR10, UR11 ;  /* 0x0000000b000a7c82 */ /* 0x000fe20008000000 */
[----:B------:R-:W-:Y:S02]  /*23e0*/  UIADD3 UR11, UPT, UPT, -UR4, URZ, URZ ;  /* 0x000000ff040b7290 */ /* 0x000fe4000fffe1ff */
[----:B------:R-:W-:-:S03]  /*23f0*/  USHF.R.U32.HI UR10, URZ, UR9, UR10 ;  /* 0x00000009ff0a7299 */ /* 0x000fc6000801160a */
[----:B------:R-:W-:Y:S01]  /*2400*/  @!UP0 UMOV UR8, UR15 ;  /* 0x0000000f00088c82 */ /* 0x000fe20008000000 */
[----:B------:R-:W-:Y:S02]  /*2410*/  UIMAD UR11, UR18, UR11, UR27 ;  /* 0x0000000b120b72a4 */ /* 0x000fe4000f8e021b */
[----:B------:R-:W-:Y:S02]  /*2420*/  USEL UR10, UR4, UR10, !UP3 ;  /* 0x0000000a040a7287 */ /* 0x000fe4000d800000 */
[----:B------:R-:W-:Y:S02]  /*2430*/  @!UP0 USHF.R.U32.HI UR8, URZ, UR9, UR8 ;  /* 0x00000009ff088299 */ /* 0x000fe40008011608 */
[----:B------:R-:W-:Y:S02]  /*2440*/  UIADD3 UR9, UPT, UPT, -UR10, URZ, URZ ;  /* 0x000000ff0a097290 */ /* 0x000fe4000fffe1ff */
[----:B------:R-:W-:Y:S02]  /*2450*/  @!UP0 USEL UR8, UR6, UR8, !UP3 ;  /* 0x0000000806088287 */ /* 0x000fe4000d800000 */
[----:B------:R-:W-:-:S02]  /*2460*/  UIMAD UR9, UR42, UR9, UR4 ;  /* 0x000000092a0972a4 */ /* 0x000fc4000f8e0204 */
[----:B------:R-:W-:Y:S02]  /*2470*/  @!UP0 UIADD3 UR10, UPT, UPT, UR10, -UR8, URZ ;  /* 0x800000080a0a8290 */ /* 0x000fe4000fffe0ff */
[----:B------:R-:W-:Y:S02]  /*2480*/  @!UP0 UIMAD UR8, UR9, UR7, UR8 ;  /* 0x00000007090882a4 */ /* 0x000fe4000f8e0208 */
[----:B------:R-:W-:Y:S02]  /*2490*/  @!UP0 UIMAD UR4, UR42, UR10, UR6 ;  /* 0x0000000a2a0482a4 */ /* 0x000fe4000f8e0206 */
[----:B------:R-:W-:Y:S02]  /*24a0*/  UIMAD UR7, UR20, UR12, UR37 ;  /* 0x0000000c140772a4 */ /* 0x000fe4000f8e0225 */
[----:B------:R-:W-:Y:S01]  /*24b0*/  UIMAD UR27, UR4, UR18, UR11 ;  /* 0x00000012041b72a4 */ /* 0x000fe2000f8e020b */
[----:B------:R-:W-:Y:S02]  /*24c0*/  @!UP0 UMOV UR6, UR8 ;  /* 0x0000000800068c82 */ /* 0x000fe40008000000 */
[----:B------:R-:W-:-:S12]  /*24d0*/  UIMAD UR37, UR6, UR20, UR7 ;  /* 0x00000014062572a4 */ /* 0x000fd8000f8e0207 */
.L_x_40:
[----:B------:R-:W3:Y:S02]  /*24e0*/  LDCU UR4, c[0x0][0xb30] ;  /* 0x00016600ff0477ac */ /* 0x000ee40008000800 */
[----:B---3--:R-:W-:-:S09]  /*24f0*/  UISETP.NE.AND UP0, UPT, UR4, 0x1, UPT ;  /* 0x000000010400788c */ /* 0x008fd2000bf05270 */
[----:B------:R-:W-:Y:S05]  /*2500*/  BRA.U UP0, `(.L_x_41) ;  /* 0x0000000100447547 */ /* 0x000fea000b800000 */
[----:B------:R-:W3:Y:S01]  /*2510*/  LDCU.128 UR16, c[0x0][0xb10] ;  /* 0x00016200ff1077ac */ /* 0x000ee20008000c00 */
[----:B------:R-:W4:Y:S01]  /*2520*/  LDCU UR10, c[0x0][0xb0c] ;  /* 0x00016180ff0a77ac */ /* 0x000f220008000800 */
[----:B------:R-:W1:Y:S01]  /*2530*/  LDCU UR11, c[0x0][0xb20] ;  /* 0x00016400ff0b77ac */ /* 0x000e620008000800 */
[----:B---3--:R-:W-:Y:S02]  /*2540*/  UIMAD.WIDE.U32 UR8, UR37, UR16, URZ ;  /* 0x00000010250872a5 */ /* 0x008fe4000f8e00ff */
[----:B------:R-:W-:Y:S02]  /*2550*/  UIMAD.WIDE.U32 UR6, UR27, UR19, URZ ;  /* 0x000000131b0672a5 */ /* 0x000fe4000f8e00ff */
[----:B----4-:R-:W-:Y:S02]  /*2560*/  UISETP.NE.AND UP2, UPT, UR10, 0x1, UPT ;  /* 0x000000010a00788c */ /* 0x010fe4000bf45270 */
[----:B------:R-:W-:Y:S01]  /*2570*/  UISETP.NE.AND UP0, UPT, UR18, 0x1, UPT ;  /* 0x000000011200788c */ /* 0x000fe2000bf05270 */
[----:B------:R-:W-:-:S02]  /*2580*/  UMOV UR8, UR9 ;  /* 0x0000000900087c82 */ /* 0x000fc40008000000 */
[----:B------:R-:W-:Y:S01]  /*2590*/  UMOV UR4, UR7 ;  /* 0x0000000700047c82 */ /* 0x000fe20008000000 */
[----:B------:R-:W-:Y:S02]  /*25a0*/  USHF.R.U32.HI UR17, URZ, UR17, UR8 ;  /* 0x00000011ff117299 */ /* 0x000fe40008011608 */
[----:B-1----:R-:W-:Y:S02]  /*25b0*/  USHF.R.U32.HI UR4, URZ, UR11, UR4 ;  /* 0x0000000bff047299 */ /* 0x002fe40008011604 */
[----:B------:R-:W-:Y:S02]  /*25c0*/  USEL UR6, UR37, UR17, !UP2 ;  /* 0x0000001125067287 */ /* 0x000fe4000d000000 */
[----:B------:R-:W-:-:S04]  /*25d0*/  USEL UR4, UR27, UR4, !UP0 ;  /* 0x000000041b047287 */ /* 0x000fc8000c000000 */
[----:B------:R-:W-:Y:S02]  /*25e0*/  UIADD3 UR7, UPT, UPT, UR6, -UR4, URZ ;  /* 0x8000000406077290 */ /* 0x000fe4000fffe0ff */
[----:B------:R-:W-:Y:S02]  /*25f0*/  UIADD3 UR4, UPT, UPT, -UR6, UR4, URZ ;  /* 0x0000000406047290 */ /* 0x000fe4000fffe1ff */
[----:B------:R-:W-:Y:S02]  /*2600*/  UIMAD UR27, UR7, UR18, UR27 ;  /* 0x00000012071b72a4 */ /* 0x000fe4000f8e021b */
[----:B------:R-:W-:-:S12]  /*2610*/  UIMAD UR37, UR4, UR10, UR37 ;  /* 0x0000000a042572a4 */ /* 0x000fd8000f8e0225 */
.L_x_41:
[----:B------:R-:W-:Y:S01]  /*2620*/  VIADD R11, R11, 0x1 ;  /* 0x000000010b0b7836 */ /* 0x000fe20000000000 */
[----:B------:R-:W-:Y:S02]  /*2630*/  R2UR UR6, R48 ;  /* 0x00000000300672ca */ /* 0x000fe400000e0000 */
[----:B------:R-:W-:Y:S02]  /*2640*/  R2UR UR4, R47 ;  /* 0x000000002f0472ca */ /* 0x000fe400000e0000 */
[C---:B------:R-:W-:Y:S02]  /*2650*/  ISETP.NE.AND P0, PT, R11.reuse, 0x2, PT ;  /* 0x000000020b00780c */ /* 0x040fe40003f05270 */
[----:B------:R-:W-:Y:S02]  /*2660*/  PLOP3.LUT P1, PT, PT, PT, PT, 0x80, 0x8 ;  /* 0x000000000008781c */ /* 0x000fe40003f2f070 */
[----:B-1----:R-:W-:Y:S02]  /*2670*/  SEL R0, RZ, 0x1, P0 ;  /* 0x00000001ff007807 */ /* 0x002fe40000000000 */
[----:B------:R-:W-:-:S02]  /*2680*/  SEL R11, R11, RZ, P0 ;  /* 0x000000ff0b0b7207 */ /* 0x000fc40000000000 */
[----:B------:R-:W-:Y:S01]  /*2690*/  LOP3.LUT R10, R10, R0, RZ, 0x3c, !PT ;  /* 0x000000000a0a7212 */ /* 0x000fe200078e3cff */
[----:B------:R-:W-:Y:S02]  /*26a0*/  UIADD3 UR30, UPT, UPT, UR37, UR6, URZ ;  /* 0x00000006251e7290 */ /* 0x000fe4000fffe0ff */
[----:B------:R-:W-:Y:S01]  /*26b0*/  UIADD3 UR31, UPT, UPT, UR27, UR4, URZ ;  /* 0x000000041b1f7290 */ /* 0x000fe2000fffe0ff */
[----:B------:R-:W-:Y:S11]  /*26c0*/  BRA.U UP1, `(.L_x_42) ;  /* 0xfffffff101587547 */ /* 0x000ff6000b83ffff */
[----:B------:R-:W-:Y:S01]  /*26d0*/  UIADD3 UR13, UPT, UPT, UR13, 0x18, URZ ;  /* 0x000000180d0d7890 */ /* 0x000fe2000fffe0ff */
[----:B------:R-:W-:-:S03]  /*26e0*/  SHF.L.U32 R2, R12, 0x1f, RZ ;  /* 0x0000001f0c027819 */ /* 0x000fc600000006ff */
[----:B------:R-:W-:-:S09]  /*26f0*/  ULEA UR4, UR5, UR13, 0x3 ;  /* 0x0000000d05047291 */ /* 0x000fd2000f8e18ff */
[----:B------:R-:W1:Y:S02]  /*2700*/  SYNCS.PHASECHK.TRANS64.TRYWAIT P0, [UR4], R2 ;  /* 0x00000002ff0075a7 */ /* 0x000e640008001104 */
[----:B-1----:R-:W-:Y:S05]  /*2710*/  @!P0 BRA `(.L_x_43) ;  /* 0x0000005c00b08947 */ /* 0x002fea0003800000 */
.L_x_142:
[----:B------:R-:W-:-:S04]  /*2720*/  UIADD3 UR4, UPT, UPT, UR5, 0x1, URZ ;  /* 0x0000000105047890 */ /* 0x000fc8000fffe0ff */
[----:B------:R-:W-:-:S04]  /*2730*/  UISETP.NE.AND UP0, UPT, UR4, 0x3, UPT ;  /* 0x000000030400788c */ /* 0x000fc8000bf05270 */
[----:B------:R-:W-:Y:S02]  /*2740*/  USEL UR6, URZ, 0x1, UP0 ;  /* 0x00000001ff067887 */ /* 0x000fe40008000000 */
[----:B------:R-:W-:-:S04]  /*2750*/  USEL UR4, UR4, URZ, UP0 ;  /* 0x000000ff04047287 */ /* 0x000fc80008000000 */
[----:B------:R-:W-:Y:S01]  /*2760*/  ULEA UR5, UR4, UR13, 0x3 ;  /* 0x0000000d04057291 */ /* 0x000fe2000f8e18ff */
[----:B------:R-:W-:-:S04]  /*2770*/  LOP3.LUT R12, R12, UR6, RZ, 0x3c, !PT ;  /* 0x000000060c0c7c12 */ /* 0x000fc8000f8e3cff */
[----:B-1----:R-:W-:-:S04]  /*2780*/  SHF.L.U32 R2, R12, 0x1f, RZ ;  /* 0x0000001f0c027819 */ /* 0x002fc800000006ff */
[----:B------:R-:W1:Y:S02]  /*2790*/  SYNCS.PHASECHK.TRANS64.TRYWAIT P0, [UR5], R2 ;  /* 0x00000002ff0075a7 */ /* 0x000e640008001105 */
[----:B-1----:R-:W-:Y:S05]  /*27a0*/  @!P0 BRA `(.L_x_44) ;  /* 0x0000005c00a48947 */ /* 0x002fea0003800000 */
.L_x_144:
[----:B------:R-:W-:-:S04]  /*27b0*/  UIADD3 UR4, UPT, UPT, UR4, 0x1, URZ ;  /* 0x0000000104047890 */ /* 0x000fc8000fffe0ff */
[----:B------:R-:W-:-:S04]  /*27c0*/  UISETP.NE.AND UP0, UPT, UR4, 0x3, UPT ;  /* 0x000000030400788c */ /* 0x000fc8000bf05270 */
[----:B------:R-:W-:Y:S02]  /*27d0*/  USEL UR5, URZ, 0x1, UP0 ;  /* 0x00000001ff057887 */ /* 0x000fe40008000000 */
[----:B------:R-:W-:-:S04]  /*27e0*/  USEL UR4, UR4, URZ, UP0 ;  /* 0x000000ff04047287 */ /* 0x000fc80008000000 */
[----:B------:R-:W-:Y:S01]  /*27f0*/  ULEA UR4, UR4, UR13, 0x3 ;  /* 0x0000000d04047291 */ /* 0x000fe2000f8e18ff */
[----:B-1----:R-:W-:-:S04]  /*2800*/  LOP3.LUT R2, R12, UR5, RZ, 0x3c, !PT ;  /* 0x000000050c027c12 */ /* 0x002fc8000f8e3cff */
[----:B------:R-:W-:Y:S01]  /*2810*/  SHF.L.U32 R2, R2, 0x1f, RZ ;  /* 0x0000001f02027819 */ /* 0x000fe200000006ff */
[----:B------:R-:W-:-:S07]  /*2820*/  IMAD.U32 R0, RZ, RZ, UR4 ;  /* 0x00000004ff007e24 */ /* 0x000fce000f8e00ff */
.L_x_45:
[----:B-1----:R1:W3:Y:S02]  /*2830*/  SYNCS.PHASECHK.TRANS64.TRYWAIT P0, [R0+URZ], R2 ;  /* 0x00000002000075a7 */ /* 0x0022e400080011ff */
[----:B---3--:R-:W-:Y:S05]  /*2840*/  @!P0 NANOSLEEP.SYNCS 0x989680 ;  /* 0x009896800000895d */ /* 0x008fea0003900000 */
[----:B------:R-:W3:Y:S02]  /*2850*/  @!P0 SYNCS.PHASECHK.TRANS64 P0, [R0+URZ], R2 ;  /* 0x00000002000085a7 */ /* 0x000ee400080010ff */
[----:B--23--:R-:W-:Y:S05]  /*2860*/  @P0 EXIT ;  /* 0x000000000000094d */ /* 0x00cfea0003800000 */
[----:B------:R-:W-:Y:S05]  /*2870*/  BRA `(.L_x_45) ;  /* 0xfffffffc00ec7947 */ /* 0x000fea000383ffff */
.L_x_22:
[----:B------:R-:W2:Y:S02]  /*2880*/  S2UR UR4, SR_CgaCtaId ;  /* 0x00000000000479c3 */ /* 0x000ea40000008800 */
[----:B--2---:R-:W-:-:S04]  /*2890*/  UISETP.NE.AND UP0, UPT, UR4, URZ, UPT ;  /* 0x000000ff0400728c */ /* 0x004fc8000bf05270 */
[----:B------:R-:W-:-:S09]  /*28a0*/  UISETP.NE.OR UP0, UPT, UR18, 0x1, UP0 ;  /* 0x000000011200788c */ /* 0x000fd20008705670 */
[----:B------:R-:W-:Y:S05]  /*28b0*/  BRA.U UP0, `(.L_x_46) ;  /* 0x00000005004c7547 */ /* 0x000fea000b800000 */
[----:B------:R-:W2:Y:S01]  /*28c0*/  S2UR UR5, SR_CgaCtaId ;  /* 0x00000000000579c3 */ /* 0x000ea20000008800 */
[----:B------:R-:W-:Y:S01]  /*28d0*/  UMOV UR4, 0x400 ;  /* 0x0000040000047882 */ /* 0x000fe20000000000 */
[----:B------:R-:W-:Y:S01]  /*28e0*/  ISETP.GE.U32.AND P2, PT, R0, 0x2, PT ;  /* 0x000000020000780c */ /* 0x000fe20003f46070 */
[----:B------:R-:W-:Y:S01]  /*28f0*/  IMAD.MOV.U32 R12, RZ, RZ, 0x1 ;  /* 0x00000001ff0c7424 */ /* 0x000fe200078e00ff */
[----:B------:R-:W-:Y:S02]  /*2900*/  CS2R R10, SRZ ;  /* 0x00000000000a7805 */ /* 0x000fe4000001ff00 */
[----:B------:R-:W-:Y:S01]  /*2910*/  CS2R R8, SRZ ;  /* 0x0000000000087805 */ /* 0x000fe2000001ff00 */
[----:B--2---:R-:W-:-:S03]  /*2920*/  ULEA UR6, UR5, UR4, 0x18 ;  /* 0x0000000405067291 */ /* 0x004fc6000f8ec0ff */
[----:B------:R-:W-:-:S09]  /*2930*/  UMOV UR5, URZ ;  /* 0x000000ff00057c82 */ /* 0x000fd20008000000 */
.L_x_50:
[----:B------:R-:W-:Y:S02]  /*2940*/  LEA R2, R8, UR6, 0x3 ;  /* 0x0000000608027c11 */ /* 0x000fe4000f8e18ff */
[----:B------:R-:W-:-:S03]  /*2950*/  SHF.L.U32 R4, R9, 0x1f, RZ ;  /* 0x0000001f09047819 */ /* 0x000fc600000006ff */
[----:B------:R-:W-:Y:S01]  /*2960*/  VIADD R5, R2, 0xf0 ;  /* 0x000000f002057836 */ /* 0x000fe20000000000 */
[----:B------:R-:W2:Y:S02]  /*2970*/  SYNCS.PHASECHK.TRANS64.TRYWAIT P0, [R2+URZ+0xe0], R4 ;  /* 0x0000e004020075a7 */ /* 0x000ea400080011ff */
[----:B--2---:R-:W-:Y:S05]  /*2980*/  @!P0 BRA `(.L_x_47) ;  /* 0x0000005c00448947 */ /* 0x004fea0003800000 */
.L_x_145:
[----:B------:R-:W-:Y:S01]  /*2990*/  ULEA UR4, UR5, UR6, 0x3 ;  /* 0x0000000605047291 */ /* 0x000fe2000f8e18ff */
[----:B--2---:R-:W-:Y:S01]  /*29a0*/  PRMT R2, RZ, 0x654, R5 ;  /* 0x00000654ff027816 */ /* 0x004fe20000000005 */
[----:B------:R-:W-:Y:S01]  /*29b0*/  @!P2 IMAD.MOV.U32 R4, RZ, RZ, 0x10 ;  /* 0x00000010ff04a424 */ /* 0x000fe200078e00ff */
[----:B------:R-:W-:Y:S01]  /*29c0*/  SHF.L.U32 R5, R12, 0x1f, RZ ;  /* 0x0000001f0c057819 */ /* 0x000fe200000006ff */
[----:B------:R-:W-:Y:S01]  /*29d0*/  UIADD3 UR7, UPT, UPT, UR4, 0x80, URZ ;  /* 0x0000008004077890 */ /* 0x000fe2000fffe0ff */
[----:B------:R2:W-:Y:S05]  /*29e0*/  SYNCS.ARRIVE.TRANS64.RED.A1T0 RZ, [R2+URZ], RZ ;  /* 0x000000ff02ff79a7 */ /* 0x0005ea00081004ff */
[----:B------:R-:W-:Y:S01]  /*29f0*/  IMAD.U32 R6, RZ, RZ, UR7 ;  /* 0x00000007ff067e24 */ /* 0x000fe2000f8e00ff */
[----:B------:R-:W3:Y:S04]  /*2a00*/  SYNCS.PHASECHK.TRANS64.TRYWAIT P0, [UR4+0x90], R5 ;  /* 0x00009005ff0075a7 */ /* 0x000ee80008001104 */
[----:B------:R-:W-:Y:S01]  /*2a10*/  PRMT R6, R0, 0x654, R6 ;  /* 0x0000065400067816 */ /* 0x000fe20000000006 */
[----:B--23--:R-:W-:Y:S06]  /*2a20*/  @!P0 BRA `(.L_x_48) ;  /* 0x0000005c00308947 */ /* 0x00cfec0003800000 */
.L_x_147:
[----:B------:R-:W-:Y:S01]  /*2a30*/  ULEA UR8, UR5, UR6, 0x4 ;  /* 0x0000000605087291 */ /* 0x000fe2000f8e20ff */
[----:B------:R-:W-:Y:S01]  /*2a40*/  SEL R3, R6, R3, !P2 ;  /* 0x0000000306037207 */ /* 0x000fe20005000000 */
[----:B------:R-:W-:Y:S01]  /*2a50*/  UIADD3 UR9, UPT, UPT, UR4, 0x80, URZ ;  /* 0x0000008004097890 */ /* 0x000fe2000fffe0ff */
[----:B--2---:R-:W-:Y:S01]  /*2a60*/  LEA R2, R11, UR6, 0x3 ;  /* 0x000000060b027c11 */ /* 0x004fe2000f8e18ff */
[----:B------:R-:W-:Y:S01]  /*2a70*/  UIADD3 UR8, UPT, UPT, UR8, 0x110, URZ ;  /* 0x0000011008087890 */ /* 0x000fe2000fffe0ff */
[----:B------:R2:W-:Y:S01]  /*2a80*/  @!P2 SYNCS.ARRIVE.TRANS64.RED RZ, [R3+URZ], R4 ;  /* 0x0000000403ffa9a7 */ /* 0x0005e200080004ff */
[----:B------:R-:W-:Y:S01]  /*2a90*/  UIADD3 UR4, UPT, UPT, UR5, 0x1, URZ ;  /* 0x0000000105047890 */ /* 0x000fe2000fffe0ff */
[----:B------:R-:W-:-:S03]  /*2aa0*/  VIADD R8, R8, 0x1 ;  /* 0x0000000108087836 */ /* 0x000fc60000000000 */
[----:B------:R-:W-:Y:S02]  /*2ab0*/  UISETP.NE.AND UP0, UPT, UR4, 0x2, UPT ;  /* 0x000000020400788c */ /* 0x000fe4000bf05270 */
[----:B------:R-:W-:Y:S01]  /*2ac0*/  ISETP.NE.AND P0, PT, R8, 0x2, PT ;  /* 0x000000020800780c */ /* 0x000fe20003f05270 */
[----:B------:R-:W-:Y:S06]  /*2ad0*/  UGETNEXTWORKID.BROADCAST [UR8], [UR9] ;  /* 0x00000000080073ca */ /* 0x000fec0008000100 */
[----:B------:R-:W-:Y:S02]  /*2ae0*/  USEL UR7, URZ, 0x1, UP0 ;  /* 0x00000001ff077887 */ /* 0x000fe40008000000 */
[----:B------:R-:W-:-:S04]  /*2af0*/  USEL UR5, UR4, URZ, UP0 ;  /* 0x000000ff04057287 */ /* 0x000fc80008000000 */
[----:B------:R-:W-:Y:S02]  /*2b00*/  LOP3.LUT R12, R12, UR7, RZ, 0x3c, !PT ;  /* 0x000000070c0c7c12 */ /* 0x000fe4000f8e3cff */
[----:B--2---:R-:W-:-:S04]  /*2b10*/  SHF.L.U32 R4, R10, 0x1f, RZ ;  /* 0x0000001f0a047819 */ /* 0x004fc800000006ff */
[----:B------:R-:W2:Y:S02]  /*2b20*/  SYNCS.PHASECHK.TRANS64.TRYWAIT P1, [R2+URZ+0x80], R4 ;  /* 0x00008004020075a7 */ /* 0x000ea400080211ff */
[----:B--2---:R-:W-:Y:S05]  /*2b30*/  @!P1 BRA `(.L_x_49) ;  /* 0x0000005c00049947 */ /* 0x004fea0003800000 */
.L_x_148:
[C---:B--2---:R-:W-:Y:S01]  /*2b40*/  LEA R4, R11.reuse, UR6, 0x4 ;  /* 0x000000060b047c11 */ /* 0x044fe2000f8e20ff */
[----:B------:R-:W-:Y:S01]  /*2b50*/  VIADD R2, R2, 0x90 ;  /* 0x0000009002027836 */ /* 0x000fe20000000000 */
[----:B------:R-:W-:Y:S01]  /*2b60*/  SEL R8, R8, RZ, P0 ;  /* 0x000000ff08087207 */ /* 0x000fe20000000000 */
[----:B------:R-:W-:-:S03]  /*2b70*/  VIADD R11, R11, 0x1 ;  /* 0x000000010b0b7836 */ /* 0x000fc60000000000 */
[----:B------:R-:W2:Y:S01]  /*2b80*/  LDS.128 R4, [R4+0x110] ;  /* 0x0001100004047984 */ /* 0x000ea20000000c00 */
[----:B------:R-:W-:Y:S02]  /*2b90*/  PRMT R2, RZ, 0x654, R2 ;  /* 0x00000654ff027816 */ /* 0x000fe40000000002 */
[C---:B------:R-:W-:Y:S01]  /*2ba0*/  ISETP.NE.AND P1, PT, R11.reuse, 0x2, PT ;  /* 0x000000020b00780c */ /* 0x040fe20003f25270 */
[----:B------:R-:W-:Y:S01]  /*2bb0*/  @!PT LDS RZ, [RZ] ;  /* 0x00000000fffff984 */ /* 0x000fe20000000800 */
[----:B------:R-:W-:Y:S01]  /*2bc0*/  @!PT LDS RZ, [RZ] ;  /* 0x00000000fffff984 */ /* 0x000fe20000000800 */
[----:B------:R-:W-:Y:S01]  /*2bd0*/  @!PT LDS RZ, [RZ] ;  /* 0x00000000fffff984 */ /* 0x000fe20000000800 */
[----:B------:R-:W-:Y:S01]  /*2be0*/  @!PT LDS RZ, [RZ] ;  /* 0x00000000fffff984 */ /* 0x000fe20000000800 */
[----:B------:R3:W-:Y:S06]  /*2bf0*/  MEMBAR.ALL.CTA ;  /* 0x0000000000007992 */ /* 0x0007ec0000008000 */
[----:B---3--:R-:W3:Y:S01]  /*2c00*/  FENCE.VIEW.ASYNC.S ;  /* 0x00000000000073c6 */ /* 0x008ee20000000000 */
[----:B------:R-:W-:Y:S01]  /*2c10*/  SEL R11, R11, RZ, P1 ;  /* 0x000000ff0b0b7207 */ /* 0x000fe20000800000 */
[----:B---3--:R3:W-:Y:S01]  /*2c20*/  SYNCS.ARRIVE.TRANS64.RED.A1T0 RZ, [R2+URZ], RZ ;  /* 0x000000ff02ff79a7 */ /* 0x0087e200081004ff */
[----:B--2---:R-:W-:-:S02]  /*2c30*/  LOP3.LUT P3, RZ, R6, 0x1, RZ, 0xc0, !PT ;  /* 0x0000000106ff7812 */ /* 0x004fc4000786c0ff */
[----:B------:R-:W-:-:S04]  /*2c40*/  SEL R4, RZ, 0x1, P1 ;  /* 0x00000001ff047807 */ /* 0x000fc80000800000 */
[----:B------:R-:W-:Y:S02]  /*2c50*/  LOP3.LUT R10, R10, R4, RZ, 0x3c, !PT ;  /* 0x000000040a0a7212 */ /* 0x000fe400078e3cff */
[----:B---3--:R-:W-:-:S04]  /*2c60*/  SEL R2, RZ, 0x1, P0 ;  /* 0x00000001ff027807 */ /* 0x008fc80000000000 */
[----:B------:R-:W-:Y:S01]  /*2c70*/  LOP3.LUT R9, R9, R2, RZ, 0x3c, !PT ;  /* 0x0000000209097212 */ /* 0x000fe200078e3cff */
[----:B------:R-:W-:Y:S06]  /*2c80*/  @P3 BRA `(.L_x_50) ;  /* 0xfffffffc002c3947 */ /* 0x000fec000383ffff */
[----:B------:R-:W-:Y:S01]  /*2c90*/  ULEA UR4, UR5, UR6, 0x3 ;  /* 0x0000000605047291 */ /* 0x000fe2000f8e18ff */
[----:B------:R-:W-:-:S08]  /*2ca0*/  SHF.L.U32 R2, R12, 0x1f, RZ ;  /* 0x0000001f0c027819 */ /* 0x000fd000000006ff */
[----:B------:R-:W2:Y:S02]  /*2cb0*/  SYNCS.PHASECHK.TRANS64 P0, [UR4+0x90], R2 ;  /* 0x00009002ff0075a7 */ /* 0x000ea40008001004 */
[----:B--2---:R-:W-:Y:S05]  /*2cc0*/  @P0 BRA `(.L_x_51) ;  /* 0x0000000000080947 */ /* 0x004fea0003800000 */
[----:B------:R-:W2:Y:S02]  /*2cd0*/  SYNCS.PHASECHK.TRANS64.TRYWAIT P0, [UR4+0x90], R2 ;  /* 0x00009002ff0075a7 */ /* 0x000ea40008001104 */
[----:B--2---:R-:W-:Y:S05]  /*2ce0*/  @!P0 BRA `(.L_x_52) ;  /* 0x0000005800ac8947 */ /* 0x004fea0003800000 */
.L_x_51:
[----:B------:R-:W-:-:S04]  /*2cf0*/  UIADD3 UR7, UPT, UPT, UR5, 0x1, URZ ;  /* 0x0000000105077890 */ /* 0x000fc8000fffe0ff */
[----:B------:R-:W-:-:S04]  /*2d00*/  UISETP.NE.AND UP0, UPT, UR7, 0x2, UPT ;  /* 0x000000020700788c */ /* 0x000fc8000bf05270 */
[----:B------:R-:W-:Y:S02]  /*2d10*/  USEL UR8, URZ, 0x1, UP0 ;  /* 0x00000001ff087887 */ /* 0x000fe40008000000 */
[----:B------:R-:W-:-:S04]  /*2d20*/  USEL UR7, UR7, URZ, UP0 ;  /* 0x000000ff07077287 */ /* 0x000fc80008000000 */
[----:B------:R-:W-:Y:S01]  /*2d30*/  ULEA UR7, UR7, UR6, 0x3 ;  /* 0x0000000607077291 */ /* 0x000fe2000f8e18ff */
[----:B--2---:R-:W-:-:S04]  /*2d40*/  LOP3.LUT R2, R12, UR8, RZ, 0x3c, !PT ;  /* 0x000000080c027c12 */ /* 0x004fc8000f8e3cff */
[----:B------:R-:W-:-:S04]  /*2d50*/  SHF.L.U32 R0, R2, 0x1f, RZ ;  /* 0x0000001f02007819 */ /* 0x000fc800000006ff */
[----:B------:R-:W2:Y:S02]  /*2d60*/  SYNCS.PHASECHK.TRANS64 P0, [UR7+0x90], R0 ;  /* 0x00009000ff0075a7 */ /* 0x000ea40008001007 */
[----:B-12---:R-:W-:Y:S05]  /*2d70*/  @P0 EXIT ;  /* 0x000000000000094d */ /* 0x006fea0003800000 */
[----:B------:R-:W-:Y:S02]  /*2d80*/  SHF.L.U32 R2, R2, 0x1f, RZ ;  /* 0x0000001f02027819 */ /* 0x000fe400000006ff */
[----:B------:R-:W-:-:S07]  /*2d90*/  MOV R0, UR7 ;  /* 0x0000000700007c02 */ /* 0x000fce0008000f00 */
.L_x_53:
[----:B-1----:R1:W2:Y:S02]  /*2da0*/  SYNCS.PHASECHK.TRANS64.TRYWAIT P0, [R0+URZ+0x90], R2 ;  /* 0x00009002000075a7 */ /* 0x0022a400080011ff */
[----:B--2---:R-:W-:Y:S05]  /*2db0*/  @!P0 NANOSLEEP.SYNCS 0x989680 ;  /* 0x009896800000895d */ /* 0x004fea0003900000 */
[----:B------:R-:W2:Y:S02]  /*2dc0*/  @!P0 SYNCS.PHASECHK.TRANS64 P0, [R0+URZ+0x90], R2 ;  /* 0x00009002000085a7 */ /* 0x000ea400080010ff */
[----:B--2---:R-:W-:Y:S05]  /*2dd0*/  @P0 EXIT ;  /* 0x000000000000094d */ /* 0x004fea0003800000 */
[----:B------:R-:W-:Y:S05]  /*2de0*/  BRA `(.L_x_53) ;  /* 0xfffffffc00ec7947 */ /* 0x000fea000383ffff */
.L_x_46:
[----:B------:R-:W-:Y:S05]  /*2df0*/  BRA.U UP4, `(.L_x_54) ;  /* 0x0000000d04a07547 */ /* 0x000fea000b800000 */
[----:B------:R-:W2:Y:S01]  /*2e00*/  S2UR UR7, SR_CgaCtaId ;  /* 0x00000000000779c3 */ /* 0x000ea20000008800 */
[----:B------:R-:W-:Y:S01]  /*2e10*/  UMOV UR4, 0x40 ;  /* 0x0000004000047882 */ /* 0x000fe20000000000 */
[----:B------:R-:W-:Y:S01]  /*2e20*/  NOP ;  /* 0x0000000000007918 */ /* 0x000fe20000000000 */
[----:B------:R-:W-:Y:S01]  /*2e30*/  UMOV UR6, 0x400 ;  /* 0x0000040000067882 */ /* 0x000fe20000000000 */
[----:B--2---:R-:W-:Y:S02]  /*2e40*/  ULEA UR5, UR7, UR4, 0x18 ;  /* 0x0000000407057291 */ /* 0x004fe4000f8ec0ff */
[----:B------:R-:W-:-:S07]  /*2e50*/  ULEA UR6, UR7, UR6, 0x18 ;  /* 0x0000000607067291 */ /* 0x000fce000f8ec0ff */
[----:B------:R-:W2:Y:S02]  /*2e60*/  LDS.U8 R0, [UR5+0x1c] ;  /* 0x00001c05ff007984 */ /* 0x000ea40008000000 */
[----:B--2---:R-:W-:-:S13]  /*2e70*/  ISETP.NE.AND P0, PT, R0, RZ, PT ;  /* 0x000000ff0000720c */ /* 0x004fda0003f05270 */
[----:B------:R-:W-:Y:S05]  /*2e80*/  @P0 BRA `(.L_x_55) ;  /* 0x0000000000580947 */ /* 0x000fea0003800000 */
[----:B------:R-:W-:-:S13]  /*2e90*/  ELECT P0, URZ, PT ;  /* 0x0000000000ff782f */ /* 0x000fda0003800000 */
[----:B------:R-:W-:Y:S05]  /*2ea0*/  @!P0 BRA `(.L_x_56) ;  /* 0x0000000000608947 */ /* 0x000fea0003800000 */
[----:B------:R-:W-:Y:S01]  /*2eb0*/  UMOV UR4, 0x10 ;  /* 0x0000001000047882 */ /* 0x000fe20000000000 */
[----:B------:R-:W-:Y:S01]  /*2ec0*/  HFMA2 R0, -RZ, RZ, 0, 5.9604644775390625e-08 ;  /* 0x00000001ff007431 */ /* 0x000fe200000001ff */
[----:B------:R-:W-:-:S03]  /*2ed0*/  MOV R3, 0xffff ;  /* 0x0000ffff00037802 */ /* 0x000fc60000000f00 */
[----:B------:R-:W-:Y:S04]  /*2ee0*/  DEPBAR.LE SB2, 0x36 ;  /* 0x0000ad800000791a */ /* 0x000fe80000000000 */
[----:B------:R-:W2:Y:S02]  /*2ef0*/  UTCATOMSWS.FIND_AND_SET.ALIGN UP0, UR4, UR4 ;  /* 0x00000004000475e3 */ /* 0x000ea40008000800 */
[----:B--2---:R-:W-:Y:S01]  /*2f00*/  MOV R4, UR4 ;  /* 0x0000000400047c02 */ /* 0x004fe20008000f00 */
[----:B------:R-:W-:Y:S06]  /*2f10*/  BRA.U UP0, `(.L_x_57) ;  /* 0x0000000100187547 */ /* 0x000fec000b800000 */
.L_x_58:
[----:B------:R-:W-:Y:S05]  /*2f20*/  NANOSLEEP 0x64 ;  /* 0x000000640000795d */ /* 0x000fea0003800000 */
[----:B------:R-:W-:-:S05]  /*2f30*/  UMOV UR4, 0x10 ;  /* 0x0000001000047882 */ /* 0x000fca0000000000 */
[----:B------:R-:W-:Y:S04]  /*2f40*/  DEPBAR.LE SB2, 0x36 ;  /* 0x0000ad800000791a */ /* 0x000fe80000000000 */
[----:B------:R-:W2:Y:S02]  /*2f50*/  UTCATOMSWS.FIND_AND_SET.ALIGN UP0, UR4, UR4 ;  /* 0x00000004000475e3 */ /* 0x000ea40008000800 */
[----:B--2---:R-:W-:Y:S01]  /*2f60*/  MOV R4, UR4 ;  /* 0x0000000400047c02 */ /* 0x004fe20008000f00 */
[----:B------:R-:W-:Y:S05]  /*2f70*/  BRA.U !UP0, `(.L_x_58) ;  /* 0xfffffffd08e87547 */ /* 0x000fea000b83ffff */
.L_x_57:
[-C--:B------:R-:W-:Y:S02]  /*2f80*/  SHF.L.U32 R3, R3, R4.reuse, RZ ;  /* 0x0000000403037219 */ /* 0x080fe400000006ff */
[----:B------:R-:W-:Y:S01]  /*2f90*/  SHF.L.U32 R0, R0, R4, RZ ;  /* 0x0000000400007219 */ /* 0x000fe200000006ff */
[----:B------:R-:W-:Y:S02]  /*2fa0*/  IMAD.SHL.U32 R4, R4, 0x20, RZ ;  /* 0x0000002004047824 */ /* 0x000fe400078e00ff */
[----:B------:R2:W-:Y:S04]  /*2fb0*/  ATOMS.OR RZ, [UR5+0x14], R3 ;  /* 0x00001403ffff798c */ /* 0x0005e8000b000005 */
[----:B------:R2:W-:Y:S04]  /*2fc0*/  ATOMS.OR RZ, [UR5+0x18], R0 ;  /* 0x00001800ffff798c */ /* 0x0005e8000b000005 */
[----:B------:R2:W-:Y:S01]  /*2fd0*/  STS [UR6+0x130], R4 ;  /* 0x00013004ff007988 */ /* 0x0005e20008000806 */
[----:B------:R-:W-:Y:S05]  /*2fe0*/  BRA `(.L_x_56) ;  /* 0x0000000000107947 */ /* 0x000fea0003800000 */
.L_x_55:
[----:B------:R-:W-:Y:S02]  /*2ff0*/  MOV R0, 0xffffffff ;  /* 0xffffffff00007802 */ /* 0x000fe40000000f00 */
[----:B------:R-:W-:-:S03]  /*3000*/  MOV R4, 0x3030 ;  /* 0x0000303000047802 */ /* 0x000fc60000000f00 */
[----:B------:R2:W-:Y:S04]  /*3010*/  STS [UR6+0x130], R0 ;  /* 0x00013000ff007988 */ /* 0x0005e80008000806 */
[----:B-12--5:R-:W-:Y:S05]  /*3020*/  CALL.REL.NOINC `($__internal_1_$__cuda_sm10x_tcgen05_guardrail_trap_phase_invalid_during_alloc) ;  /* 0x0000005c00f47944 */ /* 0x026fea0003c00000 */
.L_x_56:
[----:B------:R-:W-:Y:S05]  /*3030*/  WARPSYNC.ALL ;  /* 0x0000000000007948 */ /* 0x000fea0003800000 */
[----:B------:R-:W3:Y:S01]  /*3040*/  S2UR UR4, SR_CgaCtaId ;  /* 0x00000000000479c3 */ /* 0x000ee20000008800 */
[----:B------:R-:W-:Y:S01]  /*3050*/  UMOV UR17, 0x400 ;  /* 0x0000040000117882 */ /* 0x000fe20000000000 */
[----:B------:R-:W-:-:S06]  /*3060*/  NOP ;  /* 0x0000000000007918 */ /* 0x000fcc0000000000 */
[----:B------:R-:W-:Y:S06]  /*3070*/  BAR.ARV 0x6, 0xa0 ;  /* 0x0182800000007b1d */ /* 0x000fec0000002000 */
[----:B------:R-:W4:Y:S01]  /*3080*/  LDCU UR5, c[0x0][0x38c] ;  /* 0x00007180ff0577ac */ /* 0x000f220008000800 */
[----:B------:R-:W-:Y:S01]  /*3090*/  LOP3.LUT R2, R2, 0xffff, RZ, 0xc0, !PT ;  /* 0x0000ffff02027812 */ /* 0x000fe200078ec0ff */
[----:B------:R-:W-:Y:S01]  /*30a0*/  IMAD.MOV.U32 R11, RZ, RZ, 0x1 ;  /* 0x00000001ff0b7424 */ /* 0x000fe200078e00ff */
[----:B------:R-:W-:Y:S01]  /*30b0*/  CS2R R8, SRZ ;  /* 0x0000000000087805 */ /* 0x000fe2000001ff00 */
[----:B------:R-:W1:Y:S01]  /*30c0*/  LDCU UR8, c[0x0][0x38c] ;  /* 0x00007180ff0877ac */ /* 0x000e620008000800 */
[----:B------:R-:W-:Y:S01]  /*30d0*/  R2UR UR19, R2 ;  /* 0x00000000021372ca */ /* 0x000fe200000e0000 */
[----:B------:R-:W-:Y:S01]  /*30e0*/  IMAD.MOV.U32 R10, RZ, RZ, RZ ;  /* 0x000000ffff0a7224 */ /* 0x000fe200078e00ff */
[----:B------:R-:W-:Y:S01]  /*30f0*/  UMOV UR22, URZ ;  /* 0x000000ff00167c82 */ /* 0x000fe20008000000 */
[----:B------:R-:W-:Y:S01]  /*3100*/  UMOV UR14, URZ ;  /* 0x000000ff000e7c82 */ /* 0x000fe20008000000 */
[----:B---3--:R-:W-:Y:S01]  /*3110*/  ULEA UR17, UR4, UR17, 0x18 ;  /* 0x0000001104117291 */ /* 0x008fe2000f8ec0ff */
[----:B------:R-:W-:Y:S01]  /*3120*/  UMOV UR26, 0x0 ;  /* 0x00000000001a7882 */ /* 0x000fe20000000000 */
[----:B------:R-:W-:-:S02]  /*3130*/  UMOV UR27, 0x4200010 ;  /* 0x04200010001b7882 */ /* 0x000fc40000000000 */
[----:B------:R-:W-:Y:S02]  /*3140*/  UIADD3 UR6, UPT, UPT, UR17, 0x4400, URZ ;  /* 0x0000440011067890 */ /* 0x000fe4000fffe0ff */
[----:B------:R-:W-:Y:S02]  /*3150*/  UIADD3 UR7, UPT, UPT, UR17, 0x7400, URZ ;  /* 0x0000740011077890 */ /* 0x000fe4000fffe0ff */
[----:B----4-:R-:W-:Y:S01]  /*3160*/  UIADD3 UR5, UPT, UPT, UR5, 0x1f, URZ ;  /* 0x0000001f05057890 */ /* 0x010fe2000fffe0ff */
[----:B--2---:R-:W2:Y:S01]  /*3170*/  LDS R0, [UR17+0x130] ;  /* 0x00013011ff007984 */ /* 0x004ea20008000800 */
[----:B------:R-:W-:Y:S02]  /*3180*/  USHF.R.U32.HI UR6, URZ, 0x4, UR6 ;  /* 0x00000004ff067899 */ /* 0x000fe40008011606 */
[----:B------:R-:W-:Y:S02]  /*3190*/  USHF.R.S32.HI UR4, URZ, 0x1f, UR5 ;  /* 0x0000001fff047899 */ /* 0x000fe40008011405 */
[----:B------:R-:W-:-:S02]  /*31a0*/  ULOP3.LUT UR6, UR6, 0x3fff, URZ, 0xc0, !UPT ;  /* 0x00003fff06067892 */ /* 0x000fc4000f8ec0ff */
[----:B------:R-:W-:Y:S02]  /*31b0*/  ULEA.HI UR4, UR4, UR5, URZ, 0x5 ;  /* 0x0000000504047291 */ /* 0x000fe4000f8f28ff */
[----:B------:R-:W-:Y:S02]  /*31c0*/  USHF.R.U32.HI UR5, URZ, 0x4, UR7 ;  /* 0x00000004ff057899 */ /* 0x000fe40008011607 */
[----:B------:R-:W-:Y:S02]  /*31d0*/  USHF.R.S32.HI UR28, URZ, 0x5, UR4 ;  /* 0x00000005ff1c7899 */ /* 0x000fe40008011404 */
[----:B------:R-:W-:Y:S02]  /*31e0*/  ULOP3.LUT UR5, UR5, 0x3fff, URZ, 0xc0, !UPT ;  /* 0x00003fff05057892 */ /* 0x000fe4000f8ec0ff */
[----:B------:R-:W-:Y:S02]  /*31f0*/  UISETP.LT.AND UP0, UPT, UR28, 0x1, UPT ;  /* 0x000000011c00788c */ /* 0x000fe4000bf01270 */
[----:B------:R-:W-:-:S02]  /*3200*/  ULOP3.LUT UR20, UR6, 0x10000, URZ, 0xfc, !UPT ;  /* 0x0001000006147892 */ /* 0x000fc4000f8efcff */
[----:B------:R-:W-:Y:S02]  /*3210*/  USEL UR29, UR28, 0x1, !UP0 ;  /* 0x000000011c1d7887 */ /* 0x000fe4000c000000 */
[----:B------:R-:W-:Y:S02]  /*3220*/  ULOP3.LUT UR21, UR5, 0x10000, URZ, 0xfc, !UPT ;  /* 0x0001000005157892 */ /* 0x000fe4000f8efcff */
[----:B------:R-:W-:Y:S02]  /*3230*/  UIADD3 UR29, UPT, UPT, -UR29, URZ, URZ ;  /* 0x000000ff1d1d7290 */ /* 0x000fe4000fffe1ff */
[----:B-1----:R-:W-:Y:S01]  /*3240*/  UISETP.GE.AND UP4, UPT, UR8, 0x1, UPT ;  /* 0x000000010800788c */ /* 0x002fe2000bf86270 */
[----:B------:R-:W-:Y:S01]  /*3250*/  UMOV UR24, 0x0 ;  /* 0x0000000000187882 */ /* 0x000fe20000000000 */
[----:B------:R-:W-:Y:S01]  /*3260*/  UMOV UR25, 0x4200010 ;  /* 0x0420001000197882 */ /* 0x000fe20000000000 */
[----:B--2---:R-:W-:-:S15]  /*3270*/  R2UR UR30, R0 ;  /* 0x00000000001e72ca */ /* 0x004fde00000e0000 */
.L_x_65:
[----:B------:R-:W-:Y:S02]  /*3280*/  LEA R0, R10, UR17, 0x3 ;  /* 0x000000110a007c11 */ /* 0x000fe4000f8e18ff */
[----:B------:R-:W-:Y:S02]  /*3290*/  SHF.L.U32 R2, R9, 0x1f, RZ ;  /* 0x0000001f09027819 */ /* 0x000fe400000006ff */
[----:B------:R-:W-:Y:S01]  /*32a0*/  PLOP3.LUT P0, PT, PT, PT, UP4, 0x80, 0x8 ;  /* 0x000000000008781c */ /* 0x000fe20003f0f048 */
[----:B------:R-:W-:Y:S01]  /*32b0*/  VIADD R3, R0, 0x90 ;  /* 0x0000009000037836 */ /* 0x000fe20000000000 */
[----:B-1----:R-:W1:Y:S02]  /*32c0*/  SYNCS.PHASECHK.TRANS64.TRYWAIT P1, [R0+URZ+0x80], R2 ;  /* 0x00008002000075a7 */ /* 0x002e6400080211ff */
[----:B-1-3--:R-:W-:Y:S09]  /*32d0*/  @!P1 BRA `(.L_x_59) ;  /* 0x0000005400489947 */ /* 0x00aff20003800000 */
.L_x_150:
[----:B------:R-:W-:Y:S01]  /*32e0*/  LEA R4, R10, UR17, 0x4 ;  /* 0x000000110a047c11 */ /* 0x000fe2000f8e20ff */
[----:B------:R-:W-:Y:S01]  /*32f0*/  @UP4 ULEA UR4, UR14, UR17, 0x3 ;  /* 0x000000110e044291 */ /* 0x000fe2000f8e18ff */
[----:B------:R-:W-:Y:S01]  /*3300*/  PLOP3.LUT P2, PT, PT, PT, PT, 0x80, 0x8 ;  /* 0x000000000008781c */ /* 0x000fe20003f4f070 */
[----:B------:R-:W-:Y:S01]  /*3310*/  ULEA UR23, UR22, UR17, 0x3 ;  /* 0x0000001116177291 */ /* 0x000fe2000f8e18ff */
[----:B------:R-:W-:Y:S02]  /*3320*/  PRMT R3, RZ, 0x654, R3 ;  /* 0x00000654ff037816 */ /* 0x000fe40000000003 */
[----:B------:R-:W2:Y:S01]  /*3330*/  LDS.128 R4, [R4+0x110] ;  /* 0x0001100004047984 */ /* 0x000ea20000000c00 */
[----:B-1----:R-:W-:Y:S02]  /*3340*/  @P0 SHF.L.U32 R2, R8, 0x1f, RZ ;  /* 0x0000001f08020819 */ /* 0x002fe400000006ff */
[----:B------:R-:W-:Y:S01]  /*3350*/  SHF.L.U32 R0, R11, 0x1f, RZ ;  /* 0x0000001f0b007819 */ /* 0x000fe200000006ff */
[----:B------:R-:W-:Y:S01]  /*3360*/  @!PT LDS RZ, [RZ] ;  /* 0x00000000fffff984 */ /* 0x000fe20000000800 */
[----:B------:R-:W-:Y:S01]  /*3370*/  @!PT LDS RZ, [RZ] ;  /* 0x00000000fffff984 */ /* 0x000fe20000000800 */
[----:B------:R-:W-:Y:S01]  /*3380*/  @!PT LDS RZ, [RZ] ;  /* 0x00000000fffff984 */ /* 0x000fe20000000800 */
[----:B------:R-:W-:Y:S01]  /*3390*/  @!PT LDS RZ, [RZ] ;  /* 0x00000000fffff984 */ /* 0x000fe20000000800 */
[----:B------:R1:W-:Y:S06]  /*33a0*/  MEMBAR.ALL.CTA ;  /* 0x0000000000007992 */ /* 0x0003ec0000008000 */
[----:B-1----:R-:W1:Y:S02]  /*33b0*/  FENCE.VIEW.ASYNC.S ;  /* 0x00000000000073c6 */ /* 0x002e640000000000 */
[----:B-1----:R1:W-:Y:S01]  /*33c0*/  SYNCS.ARRIVE.TRANS64.RED.A1T0 RZ, [R3+URZ], RZ ;  /* 0x000000ff03ff79a7 */ /* 0x0023e200081004ff */
[----:B------:R1:W3:Y:S01]  /*33d0*/  @P0 SYNCS.PHASECHK.TRANS64.TRYWAIT P2, [UR4], R2 ;  /* 0x00000002ff0005a7 */ /* 0x0002e20008041104 */
[----:B------:R-:W-:Y:S01]  /*33e0*/  ULEA.HI UR4, UR22, UR22, URZ, 0x1 ;  /* 0x0000001616047291 */ /* 0x000fe2000f8f08ff */
[----:B--2---:R-:W-:-:S03]  /*33f0*/  LOP3.LUT P1, RZ, R6, 0x1, RZ, 0xc0, !PT ;  /* 0x0000000106ff7812 */ /* 0x004fc6000782c0ff */
[----:B------:R-:W-:Y:S02]  /*3400*/  USHF.L.U32 UR18, UR4, 0x6, URZ ;  /* 0x0000000604127899 */ /* 0x000fe400080006ff */
[----:B------:R-:W-:Y:S02]  /*3410*/  ULOP3.LUT UR4, UR4, 0xffe, URZ, 0xc0, !UPT ;  /* 0x00000ffe04047892 */ /* 0x000fe4000f8ec0ff */
[----:B------:R-:W-:Y:S02]  /*3420*/  ULOP3.LUT UR18, UR18, 0xffffff80, URZ, 0xc0, !UPT ;  /* 0xffffff8012127892 */ /* 0x000fe4000f8ec0ff */
[----:B------:R-:W-:Y:S02]  /*3430*/  UIADD3 UR4, UPT, UPT, -UR4, UR22, URZ ;  /* 0x0000001604047290 */ /* 0x000fe4000fffe1ff */
[----:B------:R-:W-:Y:S01]  /*3440*/  UIADD3 UR18, UPT, UPT, UR30, UR18, URZ ;  /* 0x000000121e127290 */ /* 0x000fe2000fffe0ff */
[----:B------:R-:W2:Y:S03]  /*3450*/  SYNCS.PHASECHK.TRANS64.TRYWAIT P0, [UR23+0xc0], R0 ;  /* 0x0000c000ff0075a7 */ /* 0x000ea60008001117 */
[----:B------:R-:W-:Y:S01]  /*3460*/  ULEA UR18, UR4, UR18, 0x14 ;  /* 0x0000001204127291 */ /* 0x000fe2000f8ea0ff */
[----:B-123--:R-:W-:Y:S11]  /*3470*/  @!P0 BRA `(.L_x_60) ;  /* 0x0000005000f48947 */ /* 0x00eff60003800000 */
.L_x_152:
[----:B------:R-:W-:Y:S01]  /*3480*/  IADD3 R10, PT, PT, R10, 0x1, RZ ;  /* 0x000000010a0a7810 */ /* 0x000fe20007ffe0ff */
[----:B------:R-:W-:Y:S06]  /*3490*/  BRA.U !UP4, `(.L_x_61) ;  /* 0x000000010c987547 */ /* 0x000fec000b800000 */
[----:B------:R-:W-:Y:S01]  /*34a0*/  UPLOP3.LUT UP2, UPT, UPT, UPT, UPT, 0x40, 0x4 ;  /* 0x000000000004789c */ /* 0x000fe20003f4e870 */
[----:B------:R-:W-:Y:S01]  /*34b0*/  UMOV UR16, UR29 ;  /* 0x0000001d00107c82 */ /* 0x000fe20008000000 */
[----:B------:R-:W-:Y:S01]  /*34c0*/  UMOV UR15, UR28 ;  /* 0x0000001c000f7c82 */ /* 0x000fe20008000000 */
[----:B------:R-:W-:-:S08]  /*34d0*/  UMOV UR6, UR14 ;  /* 0x0000000e00067c82 */ /* 0x000fd00008000000 */
.L_x_64:
[----:B------:R-:W-:Y:S02]  /*34e0*/  UIADD3 UR16, UPT, UPT, UR16, 0x1, URZ ;  /* 0x0000000110107890 */ /* 0x000fe4000fffe0ff */
[----:B--2---:R-:W-:Y:S02]  /*34f0*/  ULEA UR5, UR6, UR17, 0x3 ;  /* 0x0000001106057291 */ /* 0x004fe4000f8e18ff */
[----:B------:R-:W-:Y:S01]  /*3500*/  UISETP.NE.AND UP3, UPT, UR16, URZ, UPT ;  /* 0x000000ff1000728c */ /* 0x000fe2000bf65270 */
[----:B---3--:R-:W-:Y:S10]  /*3510*/  @P2 BRA `(.L_x_62) ;  /* 0x00000000000c2947 */ /* 0x008ff40003800000 */
[----:B-1----:R-:W-:Y:S04]  /*3520*/  SHF.L.U32 R2, R8, 0x1f, RZ ;  /* 0x0000001f08027819 */ /* 0x002fe800000006ff */
[----:B------:R-:W1:Y:S02]  /*3530*/  SYNCS.PHASECHK.TRANS64.TRYWAIT P0, [UR5], R2 ;  /* 0x00000002ff0075a7 */ /* 0x000e640008001105 */
[----:B-1----:R-:W-:Y:S05]  /*3540*/  @!P0 BRA `(.L_x_63) ;  /* 0x0000005000d88947 */ /* 0x002fea0003800000 */
.L_x_62:
[----:B------:R-:W-:Y:S01]  /*3550*/  UISETP.NE.AND UP0, UPT, UR15, 0x1, UPT ;  /* 0x000000010f00788c */ /* 0x000fe2000bf05270 */
[----:B------:R-:W-:Y:S01]  /*3560*/  PLOP3.LUT P2, PT, PT, PT, PT, 0x80, 0x8 ;  /* 0x000000000008781c */ /* 0x000fe20003f4f070 */
[----:B------:R-:W-:Y:S02]  /*3570*/  UIADD3 UR4, UPT, UPT, UR6, 0x1, URZ ;  /* 0x0000000106047890 */ /* 0x000fe4000fffe0ff */
[----:B------:R-:W-:Y:S02]  /*3580*/  ULEA UR12, UR6, UR21, 0x9 ;  /* 0x00000015060c7291 */ /* 0x000fe4000f8e48ff */
[----:B------:R-:W-:Y:S01]  /*3590*/  UISETP.NE.AND UP1, UPT, UR4, 0x3, UPT ;  /* 0x000000030400788c */ /* 0x000fe2000bf25270 */
[----:B------:R-:W-:Y:S01]  /*35a0*/  PLOP3.LUT P0, PT, PT, PT, UP0, 0x80, 0x8 ;  /* 0x000000000008781c */ /* 0x000fe20003f0f008 */
[----:B------:R-:W-:Y:S02]  /*35b0*/  UIADD3 UR10, UPT, UPT, UR12, 0x2, URZ ;  /* 0x000000020c0a7890 */ /* 0x000fe4000fffe0ff */
[----:B------:R-:W-:Y:S02]  /*35c0*/  USEL UR7, URZ, 0x1, UP1 ;  /* 0x00000001ff077887 */ /* 0x000fe40008800000 */
[----:B------:R-:W-:Y:S02]  /*35d0*/  USEL UR14, UR4, URZ, UP1 ;  /* 0x000000ff040e7287 */ /* 0x000fe40008800000 */
[----:B------:R-:W-:Y:S02]  /*35e0*/  UIADD3 UR15, UPT, UPT, UR15, -0x1, URZ ;  /* 0xffffffff0f0f7890 */ /* 0x000fe4000fffe0ff */
[----:B------:R-:W-:Y:S01]  /*35f0*/  @UP0 ULEA UR4, UR14, UR17, 0x3 ;  /* 0x000000110e040291 */ /* 0x000fe2000f8e18ff */
[----:B------:R-:W-:Y:S01]  /*3600*/  LOP3.LUT R8, R8, UR7, RZ, 0x3c, !PT ;  /* 0x0000000708087c12 */ /* 0x000fe2000f8e3cff */
[----:B------:R-:W-:Y:S01]  /*3610*/  UIADD3 UR7, UPT, UPT, UR5, 0x18, URZ ;  /* 0x0000001805077890 */ /* 0x000fe2000fffe0ff */
[----:B------:R-:W-:Y:S02]  /*3620*/  UMOV UR13, 0x80004020 ;  /* 0x80004020000d7882 */ /* 0x000fe40000000000 */
[----:B-1----:R-:W-:Y:S01]  /*3630*/  @P0 SHF.L.U32 R0, R8, 0x1f, RZ ;  /* 0x0000001f08000819 */ /* 0x002fe200000006ff */
[----:B------:R-:W-:Y:S01]  /*3640*/  UMOV UR5, 0x80004020 ;  /* 0x8000402000057882 */ /* 0x000fe20000000000 */
[----:B------:R-:W-:Y:S01]  /*3650*/  UMOV UR11, 0x80004020 ;  /* 0x80004020000b7882 */ /* 0x000fe20000000000 */
[----:B------:R-:W-:Y:S01]  /*3660*/  UMOV UR9, 0x80004020 ;  /* 0x8000402000097882 */ /* 0x000fe20000000000 */
[----:B------:R2:W3:Y:S01]  /*3670*/  @P0 SYNCS.PHASECHK.TRANS64.TRYWAIT P2, [UR4], R0 ;  /* 0x00000000ff0005a7 */ /* 0x0004e20008041104 */
[----:B------:R-:W-:Y:S03]  /*3680*/  ULEA UR4, UR6, UR20, 0x8 ;  /* 0x0000001406047291 */ /* 0x000fe6000f8e40ff */
[----:B------:R-:W-:Y:S01]  /*3690*/  UMOV UR6, UR14 ;  /* 0x0000000e00067c82 */ /* 0x000fe20008000000 */
[----:B------:R-:W-:Y:S05]  /*36a0*/  UIADD3 UR8, UPT, UPT, UR4, 0x2, URZ ;  /* 0x0000000204087890 */ /* 0x000fea000fffe0ff */
[----:B------:R2:W-:Y:S01]  /*36b0*/  UTCHMMA gdesc[UR4], gdesc[UR12], tmem[UR18], tmem[UR26], idesc[UR27], UP2 ;  /* 0x00ff1a0c040075ea */ /* 0x0005e20009000012 */
[----:B------:R-:W-:Y:S03]  /*36c0*/  UPLOP3.LUT UP2, UPT, UPT, UPT, UPT, 0x80, 0x8 ;  /* 0x000000000008789c */ /* 0x000fe60003f4f070 */
[----:B------:R2:W-:Y:S01]  /*36d0*/  UTCHMMA gdesc[UR8], gdesc[UR10], tmem[UR18], tmem[UR24], idesc[UR25], UPT ;  /* 0x00ff180a080075ea */ /* 0x0005e2000b800012 */
[----:B------:R2:W-:Y:S01]  /*36e0*/  UTCBAR.MULTICAST [UR7], URZ, UR19 ;  /* 0x000000ff070073e9 */ /* 0x0005e20008000813 */
[----:B------:R-:W-:Y:S06]  /*36f0*/  BRA.U UP3, `(.L_x_64) ;  /* 0xfffffffd03787547 */ /* 0x000fec000b83ffff */
.L_x_61:
[----:B--2---:R-:W-:Y:S01]  /*3700*/  UIADD3 UR4, UPT, UPT, UR22, 0x1, URZ ;  /* 0x0000000116047890 */ /* 0x004fe2000fffe0ff */
[C---:B------:R-:W-:Y:S01]  /*3710*/  ISETP.NE.AND P0, PT, R10.reuse, 0x2, PT ;  /* 0x000000020a00780c */ /* 0x040fe20003f05270 */
[----:B------:R-:W-:Y:S02]  /*3720*/  UIADD3 UR5, UPT, UPT, UR23, 0xa0, URZ ;  /* 0x000000a017057890 */ /* 0x000fe4000fffe0ff */
[----:B------:R-:W-:Y:S01]  /*3730*/  UISETP.NE.AND UP0, UPT, UR4, 0x4, UPT ;  /* 0x000000040400788c */ /* 0x000fe2000bf05270 */
[----:B-1----:R-:W-:Y:S02]  /*3740*/  SEL R0, RZ, 0x1, P0 ;  /* 0x00000001ff007807 */ /* 0x002fe40000000000 */
[----:B------:R-:W-:Y:S01]  /*3750*/  SEL R10, R10, RZ, P0 ;  /* 0x000000ff0a0a7207 */ /* 0x000fe20000000000 */
[----:B------:R-:W-:Y:S01]  /*3760*/  USEL UR6, URZ, 0x1, UP0 ;  /* 0x00000001ff067887 */ /* 0x000fe20008000000 */
[----:B------:R-:W-:Y:S01]  /*3770*/  LOP3.LUT R9, R9, R0, RZ, 0x3c, !PT ;  /* 0x0000000009097212 */ /* 0x000fe200078e3cff */
[----:B------:R-:W-:Y:S01]  /*3780*/  USEL UR22, UR4, URZ, UP0 ;  /* 0x000000ff04167287 */ /* 0x000fe20008000000 */
[----:B------:R1:W-:Y:S03]  /*3790*/  UTCBAR [UR5], URZ ;  /* 0x000000ff050073e9 */ /* 0x0003e600080000ff */
[----:B------:R-:W-:Y:S01]  /*37a0*/  LOP3.LUT R11, R11, UR6, RZ, 0x3c, !PT ;  /* 0x000000060b0b7c12 */ /* 0x000fe2000f8e3cff */
[----:B------:R-:W-:Y:S07]  /*37b0*/  @P1 BRA `(.L_x_65) ;  /* 0xfffffff800b01947 */ /* 0x000fee000383ffff */
[----:B------:R-:W2:Y:S01]  /*37c0*/  S2UR UR8, SR_CgaCtaId ;  /* 0x00000000000879c3 */ /* 0x000ea20000008800 */
[----:B------:R-:W-:Y:S01]  /*37d0*/  ELECT P0, URZ, PT ;  /* 0x0000000000ff782f */ /* 0x000fe20003800000 */
[----:B------:R-:W-:Y:S01]  /*37e0*/  IMAD.MOV.U32 R0, RZ, RZ, 0x1 ;  /* 0x00000001ff007424 */ /* 0x000fe200078e00ff */
[----:B------:R-:W-:Y:S01]  /*37f0*/  UIADD3 UR17, UPT, UPT, UR17, 0xc0, URZ ;  /* 0x000000c011117890 */ /* 0x000fe2000fffe0ff */
[----:B------:R-:W-:Y:S01]  /*3800*/  SHF.L.U32 R2, R11, 0x1f, RZ ;  /* 0x0000001f0b027819 */ /* 0x000fe200000006ff */
[----:B------:R-:W-:-:S03]  /*3810*/  UMOV UR4, 0x40 ;  /* 0x0000004000047882 */ /* 0x000fc60000000000 */
[----:B------:R-:W-:Y:S01]  /*3820*/  UVIRTCOUNT.DEALLOC.SMPOOL 0x80 ;  /* 0x000000800000784c */ /* 0x000fe20000000000 */
[----:B--2---:R-:W-:Y:S02]  /*3830*/  ULEA UR8, UR8, UR4, 0x18 ;  /* 0x0000000408087291 */ /* 0x004fe4000f8ec0ff */
[----:B------:R-:W-:-:S07]  /*3840*/  ULEA UR4, UR22, UR17, 0x3 ;  /* 0x0000001116047291 */ /* 0x000fce000f8e18ff */
[----:B------:R2:W-:Y:S02]  /*3850*/  @P0 STS.U8 [UR8+0x1c], R0 ;  /* 0x00001c00ff000988 */ /* 0x0005e40008000008 */
[----:B------:R-:W4:Y:S02]  /*3860*/  SYNCS.PHASECHK.TRANS64.TRYWAIT P0, [UR4], R2 ;  /* 0x00000002ff0075a7 */ /* 0x000f240008001104 */
[----:B--2-4-:R-:W-:Y:S05]  /*3870*/  @!P0 BRA `(.L_x_66) ;  /* 0x0000005000248947 */ /* 0x014fea0003800000 */
.L_x_155:
[----:B------:R-:W-:-:S04]  /*3880*/  UIADD3 UR4, UPT, UPT, UR22, 0x1, URZ ;  /* 0x0000000116047890 */ /* 0x000fc8000fffe0ff */
[----:B------:R-:W-:-:S04]  /*3890*/  UISETP.NE.AND UP0, UPT, UR4, 0x4, UPT ;  /* 0x000000040400788c */ /* 0x000fc8000bf05270 */
[----:B------:R-:W-:Y:S02]  /*38a0*/  USEL UR6, URZ, 0x1, UP0 ;  /* 0x00000001ff067887 */ /* 0x000fe40008000000 */
[----:B------:R-:W-:-:S04]  /*38b0*/  USEL UR4, UR4, URZ, UP0 ;  /* 0x000000ff04047287 */ /* 0x000fc80008000000 */
[----:B-1----:R-:W-:Y:S01]  /*38c0*/  ULEA UR5, UR4, UR17, 0x3 ;  /* 0x0000001104057291 */ /* 0x002fe2000f8e18ff */
[----:B--2---:R-:W-:-:S04]  /*38d0*/  LOP3.LUT R2, R11, UR6, RZ, 0x3c, !PT ;  /* 0x000000060b027c12 */ /* 0x004fc8000f8e3cff */
[----:B------:R-:W-:-:S04]  /*38e0*/  SHF.L.U32 R3, R2, 0x1f, RZ ;  /* 0x0000001f02037819 */ /* 0x000fc800000006ff */
[----:B------:R-:W1:Y:S02]  /*38f0*/  SYNCS.PHASECHK.TRANS64.TRYWAIT P0, [UR5], R3 ;  /* 0x00000003ff0075a7 */ /* 0x000e640008001105 */
[----:B-1----:R-:W-:Y:S05]  /*3900*/  @!P0 BRA `(.L_x_67) ;  /* 0x0000005000188947 */ /* 0x002fea0003800000 */
.L_x_157:
        /* <DEDUP_REMOVED lines=9> */
.L_x_159:
[----:B------:R-:W-:-:S04]  /*39a0*/  UIADD3 UR4, UPT, UPT, UR4, 0x1, URZ ;  /* 0x0000000104047890 */ /* 0x000fc8000fffe0ff */
[----:B------:R-:W-:-:S04]  /*39b0*/  UISETP.NE.AND UP0, UPT, UR4, 0x4, UPT ;  /* 0x000000040400788c */ /* 0x000fc8000bf05270 */
[----:B------:R-:W-:Y:S02]  /*39c0*/  USEL UR5, URZ, 0x1, UP0 ;  /* 0x00000001ff057887 */ /* 0x000fe40008000000 */
[----:B------:R-:W-:-:S04]  /*39d0*/  USEL UR4, UR4, URZ, UP0 ;  /* 0x000000ff04047287 */ /* 0x000fc80008000000 */
[----:B------:R-:W-:Y:S01]  /*39e0*/  ULEA UR4, UR4, UR17, 0x3 ;  /* 0x0000001104047291 */ /* 0x000fe2000f8e18ff */
[----:B------:R-:W-:-:S04]  /*39f0*/  LOP3.LUT R2, R2, UR5, RZ, 0x3c, !PT ;  /* 0x0000000502027c12 */ /* 0x000fc8000f8e3cff */
[----:B------:R-:W-:-:S04]  /*3a00*/  SHF.L.U32 R2, R2, 0x1f, RZ ;  /* 0x0000001f02027819 */ /* 0x000fc800000006ff */
[----:B------:R-:W2:Y:S02]  /*3a10*/  SYNCS.PHASECHK.TRANS64.TRYWAIT P0, [UR4], R2 ;  /* 0x00000002ff0075a7 */ /* 0x000ea40008001104 */
[----:B--2---:R-:W-:Y:S05]  /*3a20*/  @!P0 BRA `(.L_x_69) ;  /* 0x0000005000008947 */ /* 0x004fea0003800000 */
.L_x_161:
[----:B------:R-:W-:Y:S01]  /*3a30*/  NOP ;  /* 0x0000000000007918 */ /* 0x000fe20000000000 */
[----:B-1----:R-:W1:Y:S01]  /*3a40*/  LDS R0, [UR8+0x14] ;  /* 0x00001408ff007984 */ /* 0x002e620008000800 */
[----:B------:R-:W-:Y:S01]  /*3a50*/  ULOP3.LUT UR4, UR30, 0xffff, URZ, 0xc0, !UPT ;  /* 0x0000ffff1e047892 */ /* 0x000fe2000f8ec0ff */
[----:B------:R-:W-:Y:S01]  /*3a60*/  UMOV UR5, 0xffff ;  /* 0x0000ffff00057882 */ /* 0x000fe20000000000 */
[----:B------:R-:W-:Y:S02]  /*3a70*/  UMOV UR6, 0x1 ;  /* 0x0000000100067882 */ /* 0x000fe40000000000 */
[----:B------:R-:W-:-:S04]  /*3a80*/  USHF.R.U32.HI UR4, URZ, 0x5, UR4 ;  /* 0x00000005ff047899 */ /* 0x000fc80008011604 */
[----:B------:R-:W-:Y:S02]  /*3a90*/  USHF.L.U32 UR5, UR5, UR4, URZ ;  /* 0x0000000405057299 */ /* 0x000fe400080006ff */
[----:B------:R-:W-:-:S04]  /*3aa0*/  USHF.L.U32 UR4, UR6, UR4, URZ ;  /* 0x0000000406047299 */ /* 0x000fc800080006ff */
[----:B-1----:R-:W-:-:S04]  /*3ab0*/  LOP3.LUT R0, R0, UR5, RZ, 0xc0, !PT ;  /* 0x0000000500007c12 */ /* 0x002fc8000f8ec0ff */
[----:B------:R-:W-:-:S13]  /*3ac0*/  ISETP.NE.AND P0, PT, R0, UR5, PT ;  /* 0x0000000500007c0c */ /* 0x000fda000bf05270 */
[----:B------:R-:W-:Y:S05]  /*3ad0*/  @P0 BRA `(.L_x_70) ;  /* 0x0000000000580947 */ /* 0x000fea0003800000 */
[----:B------:R-:W1:Y:S02]  /*3ae0*/  LDS R0, [UR8+0x18] ;  /* 0x00001808ff007984 */ /* 0x000e640008000800 */
[----:B-1----:R-:W-:-:S04]  /*3af0*/  LOP3.LUT R0, R0, UR4, RZ, 0xc0, !PT ;  /* 0x0000000400007c12 */ /* 0x002fc8000f8ec0ff */
[----:B------:R-:W-:-:S13]  /*3b00*/  ISETP.NE.AND P0, PT, R0, UR4, PT ;  /* 0x0000000400007c0c */ /* 0x000fda000bf05270 */
[----:B------:R-:W-:Y:S05]  /*3b10*/  @P0 BRA `(.L_x_71) ;  /* 0x00000000003c0947 */ /* 0x000fea0003800000 */
[----:B------:R-:W1:Y:S01]  /*3b20*/  S2R R2, SR_LANEID ;  /* 0x0000000000027919 */ /* 0x000e620000000000 */
[----:B------:R-:W-:-:S06]  /*3b30*/  ULOP3.LUT UR5, URZ, UR5, URZ, 0x33, !UPT ;  /* 0x00000005ff057292 */ /* 0x000fcc000f8e33ff */
[----:B------:R-:W-:-:S04]  /*3b40*/  IMAD.U32 R0, RZ, RZ, UR5 ;  /* 0x00000005ff007e24 */ /* 0x000fc8000f8e00ff */
[----:B------:R2:W4:Y:S02]  /*3b50*/  REDUX UR7, R0 ;  /* 0x00000000000773c4 */ /* 0x0005240000000000 */
[----:B------:R1:W-:Y:S01]  /*3b60*/  UTCATOMSWS.AND URZ, UR5 ;  /* 0x0000000500ff79e3 */ /* 0x0003e20008000000 */
[----:B--2---:R-:W-:Y:S01]  /*3b70*/  LOP3.LUT R0, RZ, UR4, RZ, 0x33, !PT ;  /* 0x00000004ff007c12 */ /* 0x004fe2000f8e33ff */
[----:B------:R-:W-:Y:S02]  /*3b80*/  VOTEU.ANY UR4, UPT, PT ;  /* 0x0000000000047886 */ /* 0x000fe400038e0100 */
[----:B------:R-:W-:Y:S02]  /*3b90*/  UFLO.U32 UR4, UR4 ;  /* 0x00000004000472bd */ /* 0x000fe400080e0000 */
[----:B------:R-:W2:Y:S04]  /*3ba0*/  REDUX UR6, R0 ;  /* 0x00000000000673c4 */ /* 0x000ea80000000000 */
[----:B-1----:R-:W-:-:S02]  /*3bb0*/  ISETP.EQ.U32.AND P0, PT, R2, UR4, PT ;  /* 0x0000000402007c0c */ /* 0x002fc4000bf02070 */
[----:B----4-:R-:W-:-:S11]  /*3bc0*/  MOV R2, UR7 ;  /* 0x0000000700027c02 */ /* 0x010fd60008000f00 */
[----:B------:R1:W-:Y:S01]  /*3bd0*/  @P0 ATOMS.AND RZ, [UR8+0x14], R2 ;  /* 0x00001402ffff098c */ /* 0x0003e2000a800008 */
[----:B--2---:R-:W-:-:S05]  /*3be0*/  IMAD.U32 R0, RZ, RZ, UR6 ;  /* 0x00000006ff007e24 */ /* 0x004fca000f8e00ff */
[----:B------:R1:W-:Y:S01]  /*3bf0*/  @P0 ATOMS.AND RZ, [UR8+0x18], R0 ;  /* 0x00001800ffff098c */ /* 0x0003e2000a800008 */
[----:B------:R-:W-:Y:S05]  /*3c00*/  BRA `(.L_x_72) ;  /* 0x0000000000147947 */ /* 0x000fea0003800000 */
.L_x_71:
[----:B------:R-:W-:Y:S02]  /*3c10*/  MOV R2, 0x3c30 ;  /* 0x00003c3000027802 */ /* 0x000fe40000000f00 */
[----:B---3-5:R-:W-:Y:S05]  /*3c20*/  CALL.REL.NOINC `($__internal_0_$__cuda_sm10x_tcgen05_guardrail_trap_col_being_dealloced_not_returned_by_alloc) ;  /* 0x0000005000e87944 */ /* 0x028fea0003c00000 */
[----:B------:R-:W-:Y:S05]  /*3c30*/  BRA `(.L_x_72) ;  /* 0x0000000000087947 */ /* 0x000fea0003800000 */
.L_x_70:
[----:B------:R-:W-:Y:S02]  /*3c40*/  MOV R2, 0x3c60 ;  /* 0x00003c6000027802 */ /* 0x000fe40000000f00 */
[----:B---3-5:R-:W-:Y:S05]  /*3c50*/  CALL.REL.NOINC `($__internal_2_$__cuda_sm10x_tcgen05_guardrail_trap_unallocated_columns_being_dealloced) ;  /* 0x0000005000f47944 */ /* 0x028fea0003c00000 */
.L_x_72:
[----:B------:R-:W-:Y:S01]  /*3c60*/  NOP ;  /* 0x0000000000007918 */ /* 0x000fe20000000000 */
[----:B------:R-:W-:Y:S05]  /*3c70*/  EXIT ;  /* 0x000000000000794d */ /* 0x000fea0003800000 */
.L_x_54:
[----:B------:R-:W-:-:S09]  /*3c80*/  UISETP.NE.OR UP0, UPT, UR18, 0x3, !UP3 ;  /* 0x000000031200788c */ /* 0x000fd2000df05670 */
[----:B------:R-:W-:Y:S05]  /*3c90*/  BRA.U UP0, `(.L_x_73) ;  /* 0x0000001100887547 */ /* 0x000fea000b800000 */
[----:B------:R-:W2:Y:S01]  /*3ca0*/  LDCU.64 UR4, c[0x0][0x888] ;  /* 0x00011100ff0477ac */ /* 0x000ea20008000a00 */
[----:B------:R-:W3:Y:S01]  /*3cb0*/  S2UR UR8, SR_CgaCtaId ;  /* 0x00000000000879c3 */ /* 0x000ee20000008800 */
[----:B------:R-:W-:Y:S02]  /*3cc0*/  HFMA2 R9, -RZ, RZ, 0, 0 ;  /* 0x00000000ff097431 */ /* 0x000fe400000001ff */
[----:B------:R-:W-:Y:S01]  /*3cd0*/  IMAD.MOV.U32 R11, RZ, RZ, 0x1 ;  /* 0x00000001ff0b7424 */ /* 0x000fe200078e00ff */
[----:B------:R-:W4:Y:S01]  /*3ce0*/  LDCU UR40, c[0x0][0x370] ;  /* 0x00006e00ff2877ac */ /* 0x000f220008000800 */
[----:B------:R-:W-:Y:S01]  /*3cf0*/  IMAD.MOV.U32 R10, RZ, RZ, RZ ;  /* 0x000000ffff0a7224 */ /* 0x000fe200078e00ff */
[----:B------:R-:W-:Y:S01]  /*3d00*/  MOV R3, 0x1000 ;  /* 0x0000100000037802 */ /* 0x000fe20000000f00 */
[----:B------:R-:W4:Y:S01]  /*3d10*/  LDCU.128 UR44, c[0x0][0xb10] ;  /* 0x00016200ff2c77ac */ /* 0x000f220008000c00 */
[----:B------:R-:W1:Y:S01]  /*3d20*/  LDC.64 R12, c[0x0][0x348] ;  /* 0x0000d200ff0c7b82 */ /* 0x000e620000000a00 */
[----:B------:R-:W3:Y:S01]  /*3d30*/  LDCU UR37, c[0x0][0x374] ;  /* 0x00006e80ff2577ac */ /* 0x000ee20008000800 */
[----:B------:R-:W3:Y:S01]  /*3d40*/  LDCU.64 UR38, c[0x0][0x890] ;  /* 0x00011200ff2677ac */ /* 0x000ee20008000a00 */
[----:B------:R-:W3:Y:S01]  /*3d50*/  LDCU UR15, c[0x0][0xb0c] ;  /* 0x00016180ff0f77ac */ /* 0x000ee20008000800 */
[----:B--2---:R-:W-:Y:S01]  /*3d60*/  UISETP.NE.U32.AND UP0, UPT, UR4, URZ, UPT ;  /* 0x000000ff0400728c */ /* 0x004fe2000bf05070 */
[----:B------:R-:W2:Y:S01]  /*3d70*/  LDCU UR54, c[0x0][0xb20] ;  /* 0x00016400ff3677ac */ /* 0x000ea20008000800 */
[----:B------:R-:W2:Y:S01]  /*3d80*/  LDCU UR4, c[0x0][0xb30] ;  /* 0x00016600ff0477ac */ /* 0x000ea20008000800 */
[----:B------:R-:W-:Y:S01]  /*3d90*/  UMOV UR21, 0x400 ;  /* 0x0000040000157882 */ /* 0x000fe20000000000 */
[----:B----4-:R-:W-:-:S02]  /*3da0*/  UIMAD.WIDE.U32 UR52, UR40, UR44, URZ ;  /* 0x0000002c283472a5 */ /* 0x010fc4000f8e00ff */
[----:B---3--:R-:W-:Y:S02]  /*3db0*/  UIMAD.WIDE.U32 UR6, UR37, UR47, URZ ;  /* 0x0000002f250672a5 */ /* 0x008fe4000f8e00ff */
[----:B------:R-:W-:Y:S02]  /*3dc0*/  ULEA UR21, UR8, UR21, 0x18 ;  /* 0x0000001508157291 */ /* 0x000fe4000f8ec0ff */
[----:B------:R-:W-:Y:S02]  /*3dd0*/  USEL UR41, URZ, 0x1, UP6 ;  /* 0x00000001ff297887 */ /* 0x000fe4000b000000 */
[----:B------:R-:W-:Y:S02]  /*3de0*/  UISETP.NE.U32.AND UP6, UPT, UR38, URZ, UPT ;  /* 0x000000ff2600728c */ /* 0x000fe4000bfc5070 */
[----:B------:R-:W-:Y:S02]  /*3df0*/  UIADD3 UR43, UPT, UPT, UR21, 0x48, URZ ;  /* 0x00000048152b7890 */ /* 0x000fe4000fffe0ff */
[----:B------:R-:W-:-:S02]  /*3e00*/  UIADD3 UR33, UPT, UPT, UR21, 0x30, URZ ;  /* 0x0000003015217890 */ /* 0x000fc4000fffe0ff */
[----:B------:R-:W-:Y:S02]  /*3e10*/  UIADD3 UR25, UPT, UPT, UR21, 0x38, URZ ;  /* 0x0000003815197890 */ /* 0x000fe4000fffe0ff */
[----:B------:R-:W-:Y:S02]  /*3e20*/  UIADD3 UR17, UPT, UPT, UR21, 0x40, URZ ;  /* 0x0000004015117890 */ /* 0x000fe4000fffe0ff */
[----:B------:R-:W-:Y:S02]  /*3e30*/  UISETP.NE.AND.EX UP5, UPT, UR5, URZ, UPT, UP0 ;  /* 0x000000ff0500728c */ /* 0x000fe4000bfa5300 */
[----:B------:R-:W-:Y:S01]  /*3e40*/  UISETP.NE.AND UP0, UPT, UR42, 0x1, UPT ;  /* 0x000000012a00788c */ /* 0x000fe2000bf05270 */
[----:B------:R-:W-:Y:S01]  /*3e50*/  UMOV UR52, UR53 ;  /* 0x0000003500347c82 */ /* 0x000fe20008000000 */
[----:B------:R-:W-:Y:S01]  /*3e60*/  UMOV UR51, UR7 ;  /* 0x0000000700337c82 */ /* 0x000fe20008000000 */
[----:B------:R-:W-:Y:S02]  /*3e70*/  UISETP.NE.AND UP0, UPT, UR15, 0x1, UPT ;  /* 0x000000010f00788c */ /* 0x000fe4000bf05270 */
[----:B------:R-:W-:-:S02]  /*3e80*/  UPLOP3.LUT UP4, UPT, UPT, UPT, UPT, 0x40, 0x4 ;  /* 0x000000000004789c */ /* 0x000fc40003f8e870 */
[----:B------:R-:W-:Y:S01]  /*3e90*/  UISETP.GE.AND UP2, UPT, UR42, 0x1, UPT ;  /* 0x000000012a00788c */ /* 0x000fe2000bf46270 */
[----:B------:R-:W3:Y:S01]  /*3ea0*/  LDCU.64 UR22, c[0x0][0xb28] ;  /* 0x00016500ff1677ac */ /* 0x000ee20008000a00 */
[----:B------:R-:W-:Y:S02]  /*3eb0*/  UISETP.NE.AND.EX UP6, UPT, UR39, URZ, UPT, UP6 ;  /* 0x000000ff2700728c */ /* 0x000fe4000bfc5360 */
[----:B------:R-:W-:Y:S02]  /*3ec0*/  UPRMT UR43, UR8, 0x654, UR43 ;  /* 0x00000654082b7896 */ /* 0x000fe4000800002b */
[----:B------:R-:W-:Y:S02]  /*3ed0*/  UPRMT UR50, UR8, 0x654, UR33 ;  /* 0x0000065408327896 */ /* 0x000fe40008000021 */
[----:B------:R-:W-:Y:S02]  /*3ee0*/  UPRMT UR49, UR8, 0x654, UR25 ;  /* 0x0000065408317896 */ /* 0x000fe40008000019 */
[----:B------:R-:W-:-:S02]  /*3ef0*/  UPRMT UR48, UR8, 0x654, UR17 ;  /* 0x0000065408307896 */ /* 0x000fc40008000011 */
[----:B------:R-:W-:Y:S02]  /*3f00*/  USHF.R.U32.HI UR52, URZ, UR45, UR52 ;  /* 0x0000002dff347299 */ /* 0x000fe40008011634 */
[----:B--2---:R-:W-:Y:S02]  /*3f10*/  USHF.R.U32.HI UR51, URZ, UR54, UR51 ;  /* 0x00000036ff337299 */ /* 0x004fe40008011633 */
[----:B------:R-:W-:Y:S02]  /*3f20*/  UISETP.NE.AND UP0, UPT, UR46, 0x1, UPT ;  /* 0x000000012e00788c */ /* 0x000fe4000bf05270 */
[----:B-1----:R-:W-:-:S11]  /*3f30*/  UISETP.NE.AND UP3, UPT, UR4, 0x1, UPT ;  /* 0x000000010400788c */ /* 0x002fd6000bf65270 */
.L_x_84:
[C---:B------:R-:W-:Y:S02]  /*3f40*/  LEA R8, R10.reuse, UR21, 0x3 ;  /* 0x000000150a087c11 */ /* 0x040fe4000f8e18ff */
[----:B------:R-:W-:Y:S02]  /*3f50*/  SHF.L.U32 R0, R9, 0x1f, RZ ;  /* 0x0000001f09007819 */ /* 0x000fe400000006ff */
[----:B------:R-:W-:Y:S02]  /*3f60*/  LEA R4, R10, UR21, 0x4 ;  /* 0x000000150a047c11 */ /* 0x000fe4000f8e20ff */
[----:B-1----:R-:W1:Y:S02]  /*3f70*/  SYNCS.PHASECHK.TRANS64.TRYWAIT P0, [R8+URZ+0x80], R0 ;  /* 0x00008000080075a7 */ /* 0x002e6400080011ff */
[----:B-1----:R-:W-:Y:S05]  /*3f80*/  @!P0 BRA `(.L_x_74) ;  /* 0x0000004800c08947 */ /* 0x002fea0003800000 */
.L_x_162:
[----:B------:R-:W2:Y:S01]  /*3f90*/  LDS.128 R4, [R4+0x110] ;  /* 0x0001100004047984 */ /* 0x000ea20000000c00 */
[----:B------:R-:W-:Y:S01]  /*3fa0*/  UISETP.GE.AND UP0, UPT, UR42, 0x1, UPT ;  /* 0x000000012a00788c */ /* 0x000fe2000bf06270 */
[----:B------:R-:W-:Y:S01]  /*3fb0*/  @!PT LDS RZ, [RZ] ;  /* 0x00000000fffff984 */ /* 0x000fe20000000800 */
[----:B------:R-:W-:Y:S01]  /*3fc0*/  @!PT LDS RZ, [RZ] ;  /* 0x00000000fffff984 */ /* 0x000fe20000000800 */
[----:B------:R-:W-:Y:S01]  /*3fd0*/  @!PT LDS RZ, [RZ] ;  /* 0x00000000fffff984 */ /* 0x000fe20000000800 */
[----:B------:R-:W-:Y:S01]  /*3fe0*/  @!PT LDS RZ, [RZ] ;  /* 0x00000000fffff984 */ /* 0x000fe20000000800 */
[----:B------:R4:W-:Y:S06]  /*3ff0*/  MEMBAR.ALL.CTA ;  /* 0x0000000000007992 */ /* 0x0009ec0000008000 */
[----:B----4-:R-:W4:Y:S01]  /*4000*/  FENCE.VIEW.ASYNC.S ;  /* 0x00000000000073c6 */ /* 0x010f220000000000 */
[----:B--2---:R-:W-:Y:S11]  /*4010*/  LOP3.LUT P0, RZ, R6, 0x1, RZ, 0xc0, !PT ;  /* 0x0000000106ff7812 */ /* 0x004ff6000780c0ff */
[----:B------:R-:W-:Y:S02]  /*4020*/  @!UPT UIADD3 URZ, UPT, UPT, URZ, URZ, URZ ;  /* 0x000000fffffff290 */ /* 0x000fe4000fffe0ff */
[----:B----4-:R-:W-:Y:S01]  /*4030*/  VOTEU.ANY UP2, P0 ;  /* 0x0000000000ff7886 */ /* 0x010fe20000040100 */
[----:B------:R-:W-:Y:S11]  /*4040*/  PLOP3.LUT P0, PT, PT, PT, UP2, 0x80, 0x8 ;  /* 0x000000000008781c */ /* 0x000ff60003f0f028 */
[----:B------:R-:W-:Y:S02]  /*4050*/  @!UPT UIADD3 URZ, UPT, UPT, URZ, URZ, URZ ;  /* 0x000000fffffff290 */ /* 0x000fe4000fffe0ff */
[----:B-1----:R-:W-:Y:S02]  /*4060*/  @P0 SHF.R.U32.HI R0, RZ, 0x10, R5 ;  /* 0x00000010ff000819 */ /* 0x002fe40000011605 */
[----:B------:R-:W-:Y:S02]  /*4070*/  @P0 MOV R2, R4 ;  /* 0x0000000400020202 */ /* 0x000fe40000000f00 */
[----:B------:R-:W-:Y:S01]  /*4080*/  @P0 R2UR UR4, R0 ;  /* 0x00000000000402ca */ /* 0x000fe200000e0000 */
[----:B------:R-:W-:Y:S01]  /*4090*/  VIADD R0, R8, 0x90 ;  /* 0x0000009008007836 */ /* 0x000fe20000000000 */
[----:B------:R-:W-:Y:S02]  /*40a0*/  @P0 LOP3.LUT R4, R5, 0xffff, RZ, 0xc0, !PT ;  /* 0x0000ffff05040812 */ /* 0x000fe400078ec0ff */
[----:B------:R-:W-:Y:S02]  /*40b0*/  @P0 R2UR UR6, R2 ;  /* 0x00000000020602ca */ /* 0x000fe400000e0000 */
[----:B------:R-:W-:Y:S02]  /*40c0*/  PRMT R0, RZ, 0x654, R0 ;  /* 0x00000654ff007816 */ /* 0x000fe40000000000 */
[----:B------:R-:W-:Y:S02]  /*40d0*/  @P0 R2UR UR5, R4 ;  /* 0x00000000040502ca */ /* 0x000fe400000e0000 */
[----:B------:R1:W-:Y:S03]  /*40e0*/  SYNCS.ARRIVE.TRANS64.RED.A1T0 RZ, [R0+URZ], RZ ;  /* 0x000000ff00ff79a7 */ /* 0x0003e600081004ff */
[----:B------:R-:W-:Y:S04]  /*40f0*/  @UP2 UMOV UR29, UR4 ;  /* 0x00000004001d2c82 */ /* 0x000fe80008000000 */
[----:B------:R-:W-:Y:S04]  /*4100*/  @UP2 UMOV UR14, UR6 ;  /* 0x00000006000e2c82 */ /* 0x000fe80008000000 */
[----:B------:R-:W-:Y:S01]  /*4110*/  @UP2 UMOV UR13, UR5 ;  /* 0x00000005000d2c82 */ /* 0x000fe20008000000 */
[----:B------:R-:W-:Y:S05]  /*4120*/  BRA.U !UP0, `(.L_x_75) ;  /* 0x0000000108c07547 */ /* 0x000fea000b800000 */
[----:B------:R-:W-:Y:S02]  /*4130*/  UIMAD.WIDE.U32 UR18, UR13, UR47, URZ ;  /* 0x0000002f0d1272a5 */ /* 0x000fe4000f8e00ff */
[----:B------:R-:W-:Y:S02]  /*4140*/  UP2UR UR16, UPR, URZ, 0x4 ;  /* 0x00000004ff107883 */ /* 0x000fe40008000000 */
[----:B------:R-:W-:Y:S02]  /*4150*/  UISETP.NE.AND UP2, UPT, UR46, 0x1, UPT ;  /* 0x000000012e00788c */ /* 0x000fe4000bf45270 */
[----:B------:R-:W-:Y:S02]  /*4160*/  UIMAD.WIDE.U32 UR26, UR14, UR44, URZ ;  /* 0x0000002c0e1a72a5 */ /* 0x000fe4000f8e00ff */
[----:B------:R-:W-:Y:S02]  /*4170*/  USEL UR4, UR37, UR51, !UP2 ;  /* 0x0000003325047287 */ /* 0x000fe4000d000000 */
[----:B------:R-:W-:Y:S02]  /*4180*/  UISETP.NE.AND UP0, UPT, UR15, 0x1, UPT ;  /* 0x000000010f00788c */ /* 0x000fe4000bf05270 */
[----:B------:R-:W-:Y:S02]  /*4190*/  UP2UR UR20, UPR, URZ, 0x2 ;  /* 0x00000002ff147883 */ /* 0x000fe40008000000 */
[----:B------:R-:W-:Y:S02]  /*41a0*/  UISETP.NE.AND UP1, UPT, UR42, 0x1, UPT ;  /* 0x000000012a00788c */ /* 0x000fe4000bf25270 */
[----:B---3--:R-:W-:Y:S02]  /*41b0*/  UIMAD.WIDE.U32 UR8, UR4, UR22, URZ ;  /* 0x00000016040872a5 */ /* 0x008fe4000f8e00ff */
[----:B------:R-:W-:Y:S01]  /*41c0*/  USEL UR7, UR40, UR52, !UP0 ;  /* 0x0000003428077287 */ /* 0x000fe2000c000000 */
[----:B------:R-:W-:Y:S02]  /*41d0*/  UMOV UR5, UR19 ;  /* 0x0000001300057c82 */ /* 0x000fe40008000000 */
[----:B------:R-:W-:Y:S02]  /*41e0*/  USHF.R.U32.HI UR6, URZ, UR54, UR5 ;  /* 0x00000036ff067299 */ /* 0x000fe40008011605 */
[----:B------:R-:W-:Y:S02]  /*41f0*/  UIMAD.WIDE.U32 UR10, UR7, UR22, URZ ;  /* 0x00000016070a72a5 */ /* 0x000fe4000f8e00ff */
[----:B------:R-:W-:Y:S02]  /*4200*/  USEL UR6, UR13, UR6, !UP2 ;  /* 0x000000060d067287 */ /* 0x000fe4000d000000 */
[----:B------:R-:W-:Y:S01]  /*4210*/  UISETP.NE.AND UP2, UPT, UR16, URZ, UPT ;  /* 0x000000ff1000728c */ /* 0x000fe2000bf45270 */
[----:B------:R-:W-:Y:S02]  /*4220*/  UMOV UR5, UR27 ;  /* 0x0000001b00057c82 */ /* 0x000fe40008000000 */
[----:B------:R-:W-:Y:S03]  /*4230*/  USHF.R.U32.HI UR12, URZ, UR45, UR5 ;  /* 0x0000002dff0c7299 */ /* 0x000fe60008011605 */
[----:B------:R-:W-:Y:S02]  /*4240*/  UMOV UR5, UR9 ;  /* 0x0000000900057c82 */ /* 0x000fe40008000000 */
[----:B------:R-:W-:Y:S03]  /*4250*/  @UP1 USHF.R.U32.HI UR4, URZ, UR23, UR5 ;  /* 0x00000017ff041299 */ /* 0x000fe60008011605 */
[----:B------:R-:W-:Y:S01]  /*4260*/  UMOV UR5, UR11 ;  /* 0x0000000b00057c82 */ /* 0x000fe20008000000 */
[----:B------:R-:W-:Y:S02]  /*4270*/  UIMAD UR4, UR42, UR4, URZ ;  /* 0x000000042a0472a4 */ /* 0x000fe4000f8e02ff */
[----:B------:R-:W-:Y:S02]  /*4280*/  @UP1 USHF.R.U32.HI UR7, URZ, UR23, UR5 ;  /* 0x00000017ff071299 */ /* 0x000fe40008011605 */
[----:B------:R-:W-:Y:S02]  /*4290*/  USEL UR5, UR14, UR12, !UP0 ;  /* 0x0000000c0e057287 */ /* 0x000fe4000c000000 */
[----:B------:R-:W-:Y:S02]  /*42a0*/  UIMAD.WIDE.U32 UR10, UR6, UR22, URZ ;  /* 0x00000016060a72a5 */ /* 0x000fe4000f8e00ff */
[----:B------:R-:W-:Y:S02]  /*42b0*/  UIMAD UR8, UR42, UR7, URZ ;  /* 0x000000072a0872a4 */ /* 0x000fe4000f8e02ff */
[----:B------:R-:W-:Y:S03]  /*42c0*/  UISETP.GE.AND UP0, UPT, UR6, UR4, UPT ;  /* 0x000000040600728c */ /* 0x000fe6000bf06270 */
[----:B------:R-:W-:Y:S01]  /*42d0*/  UMOV UR4, UR11 ;  /* 0x0000000b00047c82 */ /* 0x000fe20008000000 */
[----:B------:R-:W-:Y:S02]  /*42e0*/  UISETP.GE.OR UP0, UPT, UR5, UR8, UP0 ;  /* 0x000000080500728c */ /* 0x000fe40008706670 */
[----:B------:R-:W-:Y:S02]  /*42f0*/  USHF.R.U32.HI UR4, URZ, UR23, UR4 ;  /* 0x00000017ff047299 */ /* 0x000fe40008011604 */
[----:B------:R-:W-:Y:S02]  /*4300*/  UIMAD.WIDE.U32 UR8, UR5, UR22, URZ ;  /* 0x00000016050872a5 */ /* 0x000fe4000f8e00ff */
[----:B------:R-:W-:Y:S04]  /*4310*/  USEL UR10, UR6, UR4, !UP1 ;  /* 0x00000004060a7287 */ /* 0x000fe8000c800000 */
[----:B------:R-:W-:Y:S01]  /*4320*/  UIADD3 UR11, UPT, UPT, -UR10, URZ, URZ ;  /* 0x000000ff0a0b7290 */ /* 0x000fe2000fffe1ff */
[----:B------:R-:W-:Y:S02]  /*4330*/  @!UP0 UMOV UR4, UR9 ;  /* 0x0000000900048c82 */ /* 0x000fe40008000000 */
[----:B------:R-:W-:Y:S02]  /*4340*/  @!UP0 USHF.R.U32.HI UR4, URZ, UR23, UR4 ;  /* 0x00000017ff048299 */ /* 0x000fe40008011604 */
[----:B------:R-:W-:Y:S02]  /*4350*/  UIMAD UR8, UR42, UR11, UR6 ;  /* 0x0000000b2a0872a4 */ /* 0x000fe4000f8e0206 */
[----:B------:R-:W-:Y:S02]  /*4360*/  @!UP0 USEL UR4, UR5, UR4, !UP1 ;  /* 0x0000000405048287 */ /* 0x000fe4000c800000 */
[----:B------:R-:W-:Y:S02]  /*4370*/  UISETP.NE.AND UP1, UPT, UR20, URZ, UPT ;  /* 0x000000ff1400728c */ /* 0x000fe4000bf25270 */
[----:B------:R-:W-:Y:S02]  /*4380*/  @!UP0 UIMAD UR8, UR7, UR8, UR4 ;  /* 0x00000008070882a4 */ /* 0x000fe4000f8e0204 */
[----:B------:R-:W-:Y:S02]  /*4390*/  @!UP0 UIADD3 UR9, UPT, UPT, UR10, -UR4, URZ ;  /* 0x800000040a098290 */ /* 0x000fe4000fffe0ff */
[----:B------:R-:W-:Y:S02]  /*43a0*/  UIADD3 UR4, UPT, UPT, -UR5, URZ, URZ ;  /* 0x000000ff05047290 */ /* 0x000fe4000fffe1ff */
[----:B------:R-:W-:Y:S02]  /*43b0*/  UIADD3 UR7, UPT, UPT, -UR6, URZ, URZ ;  /* 0x000000ff06077290 */ /* 0x000fe4000fffe1ff */
[----:B------:R-:W-:Y:S02]  /*43c0*/  @!UP0 UIMAD UR6, UR9, UR42, UR5 ;  /* 0x0000002a090682a4 */ /* 0x000fe4000f8e0205 */
[----:B------:R-:W-:Y:S02]  /*43d0*/  UIMAD UR14, UR15, UR4, UR14 ;  /* 0x000000040f0e72a4 */ /* 0x000fe4000f8e020e */
[----:B------:R-:W-:Y:S01]  /*43e0*/  UIMAD UR13, UR46, UR7, UR13 ;  /* 0x000000072e0d72a4 */ /* 0x000fe2000f8e020d */
[----:B------:R-:W-:Y:S02]  /*43f0*/  @!UP0 UMOV UR5, UR8 ;  /* 0x0000000800058c82 */ /* 0x000fe40008000000 */
[----:B------:R-:W-:Y:S02]  /*4400*/  UIMAD UR14, UR5, UR15, UR14 ;  /* 0x0000000f050e72a4 */ /* 0x000fe4000f8e020e */
[----:B------:R-:W-:Y:S11]  /*4410*/  UIMAD UR13, UR6, UR46, UR13 ;  /* 0x0000002e060d72a4 */ /* 0x000ff6000f8e020d */
[----:B------:R-:W-:Y:S01]  /*4420*/  @!UPT UIADD3 URZ, UPT, UPT, URZ, URZ, URZ ;  /* 0x000000fffffff290 */ /* 0x000fe2000fffe0ff */
.L_x_75:
[----:B------:R-:W2:Y:S01]  /*4430*/  @!UP3 LDCU.128 UR8, c[0x0][0xb10] ;  /* 0x00016200ff08b7ac */ /* 0x000ea20008000c00 */
[----:B------:R-:W-:Y:S02]  /*4440*/  ISETP.NE.U32.AND P0, PT, RZ, UR38, PT ;  /* 0x00000026ff007c0c */ /* 0x000fe4000bf05070 */
[----:B------:R-:W-:Y:S02]  /*4450*/  SHF.L.U32 R4, R11, 0x1f, RZ ;  /* 0x0000001f0b047819 */ /* 0x000fe400000006ff */
[----:B------:R-:W-:Y:S01]  /*4460*/  ISETP.NE.AND.EX P0, PT, RZ, UR39, PT, P0 ;  /* 0x00000027ff007c0c */ /* 0x000fe2000bf05300 */
[----:B------:R-:W4:Y:S01]  /*4470*/  @!UP3 LDCU UR5, c[0x0][0xb0c] ;  /* 0x00016180ff05b7ac */ /* 0x000f220008000800 */
[----:B------:R-:W-:Y:S02]  /*4480*/  USHF.L.U32 UR35, UR30, 0x6, URZ ;  /* 0x000000061e237899 */ /* 0x000fe400080006ff */
[----:B------:R-:W-:Y:S02]  /*4490*/  USHF.L.U32 UR34, UR31, 0x7, URZ ;  /* 0x000000071f227899 */ /* 0x000fe400080006ff */
[----:B--2---:R-:W-:Y:S07]  /*44a0*/  UIMAD.WIDE.U32 UR6, UR14, UR8, URZ ;  /* 0x000000080e0672a5 */ /* 0x004fee000f8e00ff */
[----:B------:R-:W-:Y:S01]  /*44b0*/  @!UP3 UMOV UR4, UR7 ;  /* 0x000000070004bc82 */ /* 0x000fe20008000000 */
[----:B----4-:R-:W-:Y:S02]  /*44c0*/  @!UP3 UISETP.NE.AND UP0, UPT, UR5, 0x1, UPT ;  /* 0x000000010500b88c */ /* 0x010fe4000bf05270 */
[----:B------:R-:W-:Y:S02]  /*44d0*/  @!UP3 USHF.R.U32.HI UR4, URZ, UR9, UR4 ;  /* 0x00000009ff04b299 */ /* 0x000fe40008011604 */
[----:B------:R-:W-:Y:S02]  /*44e0*/  UIMAD.WIDE.U32 UR6, UR13, UR11, URZ ;  /* 0x0000000b0d0672a5 */ /* 0x000fe4000f8e00ff */
[----:B------:R-:W-:Y:S02]  /*44f0*/  @!UP3 USEL UR8, UR14, UR4, !UP0 ;  /* 0x000000040e08b287 */ /* 0x000fe4000c000000 */
[----:B------:R-:W-:Y:S03]  /*4500*/  @!UP3 UISETP.NE.AND UP0, UPT, UR10, 0x1, UPT ;  /* 0x000000010a00b88c */ /* 0x000fe6000bf05270 */
[----:B------:R-:W-:Y:S02]  /*4510*/  @!UP3 UMOV UR6, UR7 ;  /* 0x000000070006bc82 */ /* 0x000fe40008000000 */
[----:B------:R-:W2:Y:S02]  /*4520*/  @!UP3 LDCU UR4, c[0x0][0xb20] ;  /* 0x00016400ff04b7ac */ /* 0x000ea40008000800 */
[----:B--2---:R-:W-:Y:S04]  /*4530*/  @!UP3 USHF.R.U32.HI UR6, URZ, UR4, UR6 ;  /* 0x00000004ff06b299 */ /* 0x004fe80008011606 */
[----:B------:R-:W-:Y:S04]  /*4540*/  @!UP3 USEL UR6, UR13, UR6, !UP0 ;  /* 0x000000060d06b287 */ /* 0x000fe8000c000000 */
[----:B------:R-:W-:Y:S02]  /*4550*/  @!UP3 UIADD3 UR4, UPT, UPT, -UR8, UR6, URZ ;  /* 0x000000060804b290 */ /* 0x000fe4000fffe1ff */
[----:B------:R-:W-:Y:S02]  /*4560*/  @!UP3 UIADD3 UR6, UPT, UPT, UR8, -UR6, URZ ;  /* 0x800000060806b290 */ /* 0x000fe4000fffe0ff */
[----:B------:R-:W-:Y:S02]  /*4570*/  @!UP3 UIMAD UR14, UR4, UR5, UR14 ;  /* 0x00000005040eb2a4 */ /* 0x000fe4000f8e020e */
[----:B------:R-:W-:Y:S01]  /*4580*/  @!UP3 UIMAD UR13, UR6, UR10, UR13 ;  /* 0x0000000a060db2a4 */ /* 0x000fe2000f8e020d */
[----:B------:R-:W-:Y:S11]  /*4590*/  BRA.U UP4, `(.L_x_76) ;  /* 0x0000000104107547 */ /* 0x000ff6000b800000 */
[----:B------:R-:W-:Y:S04]  /*45a0*/  MOV R2, UR41 ;  /* 0x0000002900027c02 */ /* 0x000fe80008000f00 */
[----:B------:R-:W-:Y:S04]  /*45b0*/  SHF.L.U32 R2, R2, 0x1f, RZ ;  /* 0x0000001f02027819 */ /* 0x000fe800000006ff */
[----:B------:R-:W2:Y:S02]  /*45c0*/  SYNCS.PHASECHK.TRANS64.TRYWAIT P1, [UR21+0x78], R2 ;  /* 0x00007802ff0075a7 */ /* 0x000ea40008021115 */
[----:B--2---:R-:W-:Y:S05]  /*45d0*/  @!P1 BRA `(.L_x_77) ;  /* 0x0000004400409947 */ /* 0x004fea0003800000 */
.L_x_76:
[----:B------:R-:W-:Y:S05]  /*45e0*/  BRA.U !UP6, `(.L_x_78) ;  /* 0x000000010e387547 */ /* 0x000fea000b800000 */
[----:B------:R-:W-:Y:S01]  /*45f0*/  UPLOP3.LUT UP1, UPT, UPT, UPT, UP5, 0x80, 0x8 ;  /* 0x000000000008789c */ /* 0x000fe20003f2f050 */
[----:B-1----:R-:W-:Y:S01]  /*4600*/  HFMA2 R0, -RZ, RZ, 0, 5.9604644775390625e-08 ;  /* 0x00000001ff007431 */ /* 0x002fe200000001ff */
[----:B------:R-:W1:Y:S01]  /*4610*/  LDCU.64 UR8, c[0x0][0x358] ;  /* 0x00006b00ff0877ac */ /* 0x000e620008000a00 */
[----:B------:R-:W-:Y:S03]  /*4620*/  IMAD.MOV.U32 R45, RZ, RZ, 0x1 ;  /* 0x00000001ff2d7424 */ /* 0x000fe600078e00ff */
[----:B------:R-:W-:Y:S05]  /*4630*/  PLOP3.LUT P1, PT, PT, PT, UP1, 0x80, 0x8 ;  /* 0x000000000008781c */ /* 0x000fea0003f2f018 */
[----:B------:R-:W2:Y:S01]  /*4640*/  @UP1 LDCU.64 UR4, c[0x0][0x888] ;  /* 0x00011100ff0417ac */ /* 0x000ea20008000a00 */
[----:B------:R-:W-:Y:S07]  /*4650*/  @UP1 UIMAD UR6, UR36, UR38, URZ ;  /* 0x00000026240612a4 */ /* 0x000fee000f8e02ff */
[----:B------:R-:W-:Y:S01]  /*4660*/  @!P1 PRMT R45, R0, 0x7610, R45 ;  /* 0x00007610002d9816 */ /* 0x000fe2000000002d */
[----:B--2---:R-:W-:Y:S06]  /*4670*/  @UP1 UIMAD.WIDE UR4, UR6, 0x4, UR4 ;  /* 0x00000004060418a5 */ /* 0x004fec000f8e0204 */
[----:B------:R-:W-:Y:S01]  /*4680*/  IMAD.U32 R6, RZ, RZ, UR4 ;  /* 0x00000004ff067e24 */ /* 0x000fe2000f8e00ff */
[----:B------:R-:W-:Y:S04]  /*4690*/  MOV R7, UR5 ;  /* 0x0000000500077c02 */ /* 0x000fe80008000f00 */
[----:B------:R-:W2:Y:S01]  /*46a0*/  @!UP1 LDCU UR4, c[0x0][0x880] ;  /* 0x00011000ff0497ac */ /* 0x000ea20008000800 */
[----:B-1---5:R4:W5:Y:S02]  /*46b0*/  @P1 LDG.E R27, desc[UR8][R6.64] ;  /* 0x00000008061b1981 */ /* 0x022964000c1e1900 */
[----:B--2-4-:R-:W-:Y:S07]  /*46c0*/  @!P1 IMAD.U32 R27, RZ, RZ, UR4 ;  /* 0x00000004ff1b9e24 */ /* 0x014fee000f8e00ff */
.L_x_78:
[----:B-----5:R-:W-:Y:S01]  /*46d0*/  @!P0 FSETP.EQ.AND P2, PT, R27, RZ, PT ;  /* 0x000000ff1b00820b */ /* 0x020fe20003f42000 */
[----:B------:R-:W-:Y:S01]  /*46e0*/  @!UPT UIADD3 URZ, UPT, UPT, URZ, URZ, URZ ;  /* 0x000000fffffff290 */ /* 0x000fe2000fffe0ff */
[----:B------:R-:W-:Y:S11]  /*46f0*/  @!P0 BRA `(.L_x_79) ;  /* 0x0000000000148947 */ /* 0x000ff60003800000 */
[----:B------:R-:W-:Y:S02]  /*4700*/  LOP3.LUT P0, RZ, R45, 0xff, RZ, 0xc0, !PT ;  /* 0x000000ff2dff7812 */ /* 0x000fe4000780c0ff */
[----:B------:R-:W-:Y:S04]  /*4710*/  PLOP3.LUT P2, PT, PT, PT, UP1, 0x80, 0x8 ;  /* 0x000000000008781c */ /* 0x000fe80003f4f018 */
[----:B------:R-:W-:Y:S07]  /*4720*/  PLOP3.LUT P2, PT, P2, PT, PT, 0x8, 0x80 ;  /* 0x000000000080781c */ /* 0x000fee000174e170 */
[----:B------:R-:W-:Y:S11]  /*4730*/  @P0 FSETP.EQ.AND P2, PT, R27, RZ, PT ;  /* 0x000000ff1b00020b */ /* 0x000ff60003f42000 */
[----:B------:R-:W-:Y:S02]  /*4740*/  @!UPT UIADD3 URZ, UPT, UPT, URZ, URZ, URZ ;  /* 0x000000fffffff290 */ /* 0x000fe4000fffe0ff */
.L_x_79:
[----:B------:R-:W2:Y:S01]  /*4750*/  SYNCS.PHASECHK.TRANS64.TRYWAIT P0, [UR21+0x50], R4 ;  /* 0x00005004ff0075a7 */ /* 0x000ea20008001115 */
[----:B------:R-:W-:Y:S04]  /*4760*/  ELECT P1, URZ, PT ;  /* 0x0000000000ff782f */ /* 0x000fe80003820000 */
[----:B------:R-:W-:Y:S01]  /*4770*/  PLOP3.LUT P1, PT, P2, P1, PT, 0xf2, 0x2f ;  /* 0x00000000002f781c */ /* 0x000fe20001723e72 */
[----:B------:R-:W-:Y:S01]  /*4780*/  @!UPT UIADD3 URZ, UPT, UPT, URZ, URZ, URZ ;  /* 0x000000fffffff290 */ /* 0x000fe2000fffe0ff */
[----:B--2---:R-:W-:Y:S11]  /*4790*/  @!P0 BRA `(.L_x_80) ;  /* 0x0000004000e88947 */ /* 0x004ff60003800000 */
.L_x_165:
[----:B-1----:R-:W-:Y:S01]  /*47a0*/  @!P1 IADD3 R2, P0, PT, R12, 0x580, RZ ;  /* 0x000005800c029810 */ /* 0x002fe20007f1e0ff */
[----:B------:R-:W-:Y:S01]  /*47b0*/  VOTEU.ALL UP0, P1 ;  /* 0x0000000000ff7886 */ /* 0x000fe20000800000 */
[----:B------:R-:W-:Y:S01]  /*47c0*/  UMOV UR6, 0x0 ;  /* 0x0000000000067882 */ /* 0x000fe20000000000 */
[----:B------:R-:W-:Y:S01]  /*47d0*/  UMOV UR7, 0x10000000 ;  /* 0x1000000000077882 */ /* 0x000fe20000000000 */
[----:B------:R-:W-:Y:S01]  /*47e0*/  @!P1 R2UR UR5, R2 ;  /* 0x00000000020592ca */ /* 0x000fe200000e0000 */
[----:B------:R-:W-:Y:S01]  /*47f0*/  @!P1 IMAD.X R0, RZ, RZ, R13, P0 ;  /* 0x000000ffff009224 */ /* 0x000fe200000e060d */
[----:B------:R-:W-:Y:S01]  /*4800*/  @!UP0 UIADD3 UR32, UPT, UPT, UR21, 0x200, URZ ;  /* 0x0000020015208890 */ /* 0x000fe2000fffe0ff */
[----:B------:R-:W-:Y:S03]  /*4810*/  VOTEU.ALL UP0, P1 ;  /* 0x0000000000ff7886 */ /* 0x000fe60000800000 */
[----:B------:R-:W-:Y:S01]  /*4820*/  @!P1 R2UR UR4, R0 ;  /* 0x00000000000492ca */ /* 0x000fe200000e0000 */
[----:B------:R-:W-:Y:S06]  /*4830*/  @!P1 IMAD.MOV.U32 R0, RZ, RZ, 0x1000 ;  /* 0x00001000ff009424 */ /* 0x000fec00078e00ff */
[----:B------:R-:W-:Y:S06]  /*4840*/  IMAD.U32 R6, RZ, RZ, UR5 ;  /* 0x00000005ff067e24 */ /* 0x000fec000f8e00ff */
[----:B------:R-:W-:Y:S01]  /*4850*/  IMAD.U32 R7, RZ, RZ, UR4 ;  /* 0x00000004ff077e24 */ /* 0x000fe2000f8e00ff */
[----:B------:R-:W-:Y:S04]  /*4860*/  @!P1 R2UR UR4, R6 ;  /* 0x00000000060492ca */ /* 0x000fe800000e0000 */
[----:B------:R-:W-:Y:S11]  /*4870*/  @!P1 R2UR UR5, R7 ;  /* 0x00000000070592ca */ /* 0x000ff600000e0000 */
[----:B------:R-:W-:Y:S02]  /*4880*/  @!UPT UIADD3 URZ, UPT, UPT, URZ, URZ, URZ ;  /* 0x000000fffffff290 */ /* 0x000fe4000fffe0ff */
[----:B------:R1:W-:Y:S01]  /*4890*/  @!UP0 UTMALDG.3D [UR32], [UR4], desc[UR6] ;  /* 0x00000620040085b4 */ /* 0x0003e20008011000 */
[----:B------:R1:W-:Y:S01]  /*48a0*/  @!P1 SYNCS.ARRIVE.TRANS64.RED.A0TR RZ, [UR21+0x30], R0 ;  /* 0x00003000ffff99a7 */ /* 0x0003e20008300415 */
[----:B------:R-:W-:Y:S01]  /*48b0*/  SYNCS.ARRIVE.TRANS64.RED.A1T0 RZ, [UR50], RZ ;  /* 0x000000ffffff79a7 */ /* 0x000fe20008100432 */
[----:B------:R-:W2:Y:S02]  /*48c0*/  SYNCS.PHASECHK.TRANS64.TRYWAIT P0, [UR21+0x58], R4 ;  /* 0x00005804ff0075a7 */ /* 0x000ea40008001115 */
[----:B-12---:R-:W-:Y:S05]  /*48d0*/  @!P0 BRA `(.L_x_81) ;  /* 0x0000004000b08947 */ /* 0x006fea0003800000 */
.L_x_167:
[----:B------:R-:W-:Y:S01]  /*48e0*/  @!P1 IADD3 R2, P0, PT, R12, 0x580, RZ ;  /* 0x000005800c029810 */ /* 0x000fe20007f1e0ff */
[----:B------:R-:W-:Y:S01]  /*48f0*/  VOTEU.ALL UP0, P1 ;  /* 0x0000000000ff7886 */ /* 0x000fe20000800000 */
[----:B------:R-:W-:Y:S01]  /*4900*/  UMOV UR6, 0x0 ;  /* 0x0000000000067882 */ /* 0x000fe20000000000 */
[----:B------:R-:W-:Y:S01]  /*4910*/  UMOV UR7, 0x10000000 ;  /* 0x1000000000077882 */ /* 0x000fe20000000000 */
[----:B------:R-:W-:Y:S01]  /*4920*/  @!P1 R2UR UR5, R2 ;  /* 0x00000000020592ca */ /* 0x000fe200000e0000 */
[----:B-1----:R-:W-:Y:S01]  /*4930*/  @!P1 IMAD.X R0, RZ, RZ, R13, P0 ;  /* 0x000000ffff009224 */ /* 0x002fe200000e060d */
[----:B------:R-:W-:Y:S02]  /*4940*/  @!UP0 UIADD3 UR26, UPT, UPT, UR34, 0x20, URZ ;  /* 0x00000020221a8890 */ /* 0x000fe4000fffe0ff */
[----:B------:R-:W-:Y:S02]  /*4950*/  @!UP0 UIADD3 UR24, UPT, UPT, UR21, 0x1200, URZ ;  /* 0x0000120015188890 */ /* 0x000fe4000fffe0ff */
[----:B------:R-:W-:Y:S01]  /*4960*/  @!P1 R2UR UR4, R0 ;  /* 0x00000000000492ca */ /* 0x000fe200000e0000 */
[----:B------:R-:W-:Y:S01]  /*4970*/  VOTEU.ALL UP0, P1 ;  /* 0x0000000000ff7886 */ /* 0x000fe20000800000 */
[----:B------:R-:W-:Y:S01]  /*4980*/  @!P1 IMAD.MOV.U32 R0, RZ, RZ, 0x1000 ;  /* 0x00001000ff009424 */ /* 0x000fe200078e00ff */
[----:B------:R-:W-:Y:S01]  /*4990*/  UMOV UR27, UR35 ;  /* 0x00000023001b7c82 */ /* 0x000fe20008000000 */
[----:B------:R-:W-:Y:S03]  /*49a0*/  UMOV UR28, UR36 ;  /* 0x00000024001c7c82 */ /* 0x000fe60008000000 */
        /* <DEDUP_REMOVED lines=10> */
.L_x_169:
[----:B------:R-:W-:Y:S01]  /*4a50*/  @!P1 IADD3 R2, P0, PT, R12, 0x580, RZ ;  /* 0x000005800c029810 */ /* 0x000fe20007f1e0ff */
[----:B------:R-:W-:Y:S01]  /*4a60*/  VOTEU.ALL UP0, P1 ;  /* 0x0000000000ff7886 */ /* 0x000fe20000800000 */
[----:B------:R-:W-:Y:S01]  /*4a70*/  UMOV UR6, 0x0 ;  /* 0x0000000000067882 */ /* 0x000fe20000000000 */
[----:B------:R-:W-:Y:S01]  /*4a80*/  UMOV UR7, 0x10000000 ;  /* 0x1000000000077882 */ /* 0x000fe20000000000 */
[----:B------:R-:W-:Y:S01]  /*4a90*/  @!P1 R2UR UR5, R2 ;  /* 0x00000000020592ca */ /* 0x000fe200000e0000 */
[----:B-1----:R-:W-:Y:S01]  /*4aa0*/  @!P1 IMAD.X R0, RZ, RZ, R13, P0 ;  /* 0x000000ffff009224 */ /* 0x002fe200000e060d */
[----:B------:R-:W-:Y:S01]  /*4ab0*/  @!UP0 UIADD3 UR18, UPT, UPT, UR34, 0x40, URZ ;  /* 0x0000004022128890 */ /* 0x000fe2000fffe0ff */
[----:B------:R-:W-:Y:S01]  /*4ac0*/  VIADD R10, R10, 0x1 ;  /* 0x000000010a0a7836 */ /* 0x000fe20000000000 */
        /* <DEDUP_REMOVED lines=16> */
.L_x_171:
[----:B------:R-:W-:Y:S01]  /*4bd0*/  @!P1 IADD3 R2, P0, PT, R12, 0x580, RZ ;  /* 0x000005800c029810 */ /* 0x000fe20007f1e0ff */
[----:B------:R-:W-:Y:S01]  /*4be0*/  VOTEU.ALL UP0, P1 ;  /* 0x0000000000ff7886 */ /* 0x000fe20000800000 */
[----:B------:R-:W-:Y:S01]  /*4bf0*/  UMOV UR6, 0x0 ;  /* 0x0000000000067882 */ /* 0x000fe20000000000 */
[----:B------:R-:W-:Y:S01]  /*4c00*/  UMOV UR7, 0x10000000 ;  /* 0x1000000000077882 */ /* 0x000fe20000000000 */
[----:B------:R-:W-:Y:S01]  /*4c10*/  @!P1 R2UR UR5, R2 ;  /* 0x00000000020592ca */ /* 0x000fe200000e0000 */
[----:B-1----:R-:W-:Y:S01]  /*4c20*/  @!P1 IMAD.X R0, RZ, RZ, R13, P0 ;  /* 0x000000ffff009224 */ /* 0x002fe200000e060d */
[----:B------:R-:W-:Y:S01]  /*4c30*/  @!UP0 UIADD3 UR10, UPT, UPT, UR34, 0x60, URZ ;  /* 0x00000060220a8890 */ /* 0x000fe2000fffe0ff */
[----:B------:R-:W-:Y:S01]  /*4c40*/  R2UR UR18, R47 ;  /* 0x000000002f1272ca */ /* 0x000fe200000e0000 */
[----:B------:R-:W-:Y:S01]  /*4c50*/  @!UP0 UIADD3 UR8, UPT, UPT, UR21, 0x3200, URZ ;  /* 0x0000320015088890 */ /* 0x000fe2000fffe0ff */
[----:B------:R-:W-:Y:S01]  /*4c60*/  R2UR UR16, R48 ;  /* 0x00000000301072ca */ /* 0x000fe200000e0000 */
[----:B------:R-:W-:Y:S01]  /*4c70*/  @!UP0 UIADD3 UR9, UPT, UPT, UR21, 0x48, URZ ;  /* 0x0000004815098890 */ /* 0x000fe2000fffe0ff */
[----:B------:R-:W-:Y:S01]  /*4c80*/  @!P1 R2UR UR4, R0 ;  /* 0x00000000000492ca */ /* 0x000fe200000e0000 */
[----:B------:R-:W-:Y:S01]  /*4c90*/  VOTEU.ALL UP0, P1 ;  /* 0x0000000000ff7886 */ /* 0x000fe20000800000 */
[----:B------:R-:W-:Y:S01]  /*4ca0*/  UMOV UR11, UR35 ;  /* 0x00000023000b7c82 */ /* 0x000fe20008000000 */
[----:B------:R-:W-:Y:S01]  /*4cb0*/  UMOV UR12, UR36 ;  /* 0x00000024000c7c82 */ /* 0x000fe20008000000 */
[C---:B------:R-:W-:Y:S01]  /*4cc0*/  ISETP.NE.AND P0, PT, R10.reuse, 0x2, PT ;  /* 0x000000020a00780c */ /* 0x040fe20003f05270 */
[----:B------:R-:W-:Y:S01]  /*4cd0*/  UMOV UR36, UR29 ;  /* 0x0000001d00247c82 */ /* 0x000fe20008000000 */
[----:B------:R-:W-:Y:S01]  /*4ce0*/  IMAD.U32 R4, RZ, RZ, UR5 ;  /* 0x00000005ff047e24 */ /* 0x000fe2000f8e00ff */
[----:B------:R-:W-:Y:S01]  /*4cf0*/  LOP3.LUT R11, R11, 0x1, RZ, 0x3c, !PT ;  /* 0x000000010b0b7812 */ /* 0x000fe200078e3cff */
[----:B------:R-:W-:Y:S01]  /*4d00*/  UPLOP3.LUT UP4, UPT, UPT, UPT, UPT, 0x80, 0x8 ;  /* 0x000000000008789c */ /* 0x000fe20003f8f070 */
[----:B------:R-:W-:Y:S01]  /*4d10*/  SEL R0, RZ, 0x1, P0 ;  /* 0x00000001ff007807 */ /* 0x000fe20000000000 */
[----:B------:R-:W-:Y:S01]  /*4d20*/  UIADD3 UR31, UPT, UPT, UR13, UR18, URZ ;  /* 0x000000120d1f7290 */ /* 0x000fe2000fffe0ff */
[----:B------:R-:W-:Y:S01]  /*4d30*/  SEL R10, R10, RZ, P0 ;  /* 0x000000ff0a0a7207 */ /* 0x000fe20000000000 */
[----:B------:R-:W-:Y:S01]  /*4d40*/  UIADD3 UR30, UPT, UPT, UR14, UR16, URZ ;  /* 0x000000100e1e7290 */ /* 0x000fe2000fffe0ff */
[----:B------:R-:W-:Y:S01]  /*4d50*/  IMAD.U32 R5, RZ, RZ, UR4 ;  /* 0x00000004ff057e24 */ /* 0x000fe2000f8e00ff */
[----:B------:R-:W-:Y:S02]  /*4d60*/  @!P1 R2UR UR4, R4 ;  /* 0x00000000040492ca */ /* 0x000fe400000e0000 */
[----:B------:R-:W-:Y:S02]  /*4d70*/  LOP3.LUT R9, R9, R0, RZ, 0x3c, !PT ;  /* 0x0000000009097212 */ /* 0x000fe400078e3cff */
[----:B------:R-:W-:Y:S11]  /*4d80*/  @!P1 R2UR UR5, R5 ;  /* 0x00000000050592ca */ /* 0x000ff600000e0000 */
[----:B------:R-:W-:Y:S02]  /*4d90*/  @!UPT UIADD3 URZ, UPT, UPT, URZ, URZ, URZ ;  /* 0x000000fffffff290 */ /* 0x000fe4000fffe0ff */
[----:B------:R1:W-:Y:S01]  /*4da0*/  @!UP0 UTMALDG.3D [UR8], [UR4], desc[UR6] ;  /* 0x00000608040085b4 */ /* 0x0003e20008011000 */
[----:B------:R1:W-:Y:S01]  /*4db0*/  @!P1 SYNCS.ARRIVE.TRANS64.RED.A0TR RZ, [UR21+0x48], R3 ;  /* 0x00004803ffff99a7 */ /* 0x0003e20008300415 */
[----:B------:R-:W-:Y:S01]  /*4dc0*/  SYNCS.ARRIVE.TRANS64.RED.A1T0 RZ, [UR43], RZ ;  /* 0x000000ffffff79a7 */ /* 0x000fe2000810042b */
[----:B------:R-:W-:Y:S05]  /*4dd0*/  BRA.U UP2, `(.L_x_84) ;  /* 0xfffffff102587547 */ /* 0x000fea000b83ffff */
[----:B------:R-:W-:-:S04]  /*4de0*/  SHF.L.U32 R2, R11, 0x1f, RZ ;  /* 0x0000001f0b027819 */ /* 0x000fc800000006ff */
[----:B------:R-:W2:Y:S02]  /*4df0*/  SYNCS.PHASECHK.TRANS64.TRYWAIT P0, [UR21+0x50], R2 ;  /* 0x00005002ff0075a7 */ /* 0x000ea40008001115 */
[----:B--2---:R-:W-:Y:S05]  /*4e00*/  @!P0 BRA `(.L_x_85) ;  /* 0x0000003c00ac8947 */ /* 0x004fea0003800000 */
.L_x_173:
[----:B------:R-:W4:Y:S02]  /*4e10*/  SYNCS.PHASECHK.TRANS64.TRYWAIT P0, [UR21+0x58], R2 ;  /* 0x00005802ff0075a7 */ /* 0x000f240008001115 */
[----:B----4-:R-:W-:Y:S05]  /*4e20*/  @!P0 BRA `(.L_x_86) ;  /* 0x0000003c00bc8947 */ /* 0x010fea0003800000 */
.L_x_175:
[----:B------:R-:W4:Y:S02]  /*4e30*/  SYNCS.PHASECHK.TRANS64.TRYWAIT P0, [UR21+0x60], R2 ;  /* 0x00006002ff0075a7 */ /* 0x000f240008001115 */
[----:B----4-:R-:W-:Y:S05]  /*4e40*/  @!P0 BRA `(.L_x_87) ;  /* 0x0000003c00cc8947 */ /* 0x010fea0003800000 */
.L_x_177:
[----:B--2---:R-:W-:-:S07]  /*4e50*/  MOV R0, UR21 ;  /* 0x0000001500007c02 */ /* 0x004fce0008000f00 */
.L_x_88:
[----:B--2---:R-:W-:-:S04]  /*4e60*/  SHF.L.U32 R2, R11, 0x1f, RZ ;  /* 0x0000001f0b027819 */ /* 0x004fc800000006ff */
[----:B------:R2:W4:Y:S03]  /*4e70*/  SYNCS.PHASECHK.TRANS64.TRYWAIT P0, [R0+URZ+0x68], R2 ;  /* 0x00006802000075a7 */ /* 0x00052600080011ff */
[----:B----4-:R-:W-:Y:S05]  /*4e80*/  @!P0 NANOSLEEP.SYNCS 0x989680 ;  /* 0x009896800000895d */ /* 0x010fea0003900000 */
[----:B------:R-:W4:Y:S02]  /*4e90*/  @!P0 SYNCS.PHASECHK.TRANS64 P0, [R0+URZ+0x68], R2 ;  /* 0x00006802000085a7 */ /* 0x000f2400080010ff */
[----:B-1-34-:R-:W-:Y:S05]  /*4ea0*/  @P0 EXIT ;  /* 0x000000000000094d */ /* 0x01afea0003800000 */
[----:B------:R-:W-:Y:S05]  /*4eb0*/  BRA `(.L_x_88) ;  /* 0xfffffffc00e87947 */ /* 0x000fea000383ffff */
.L_x_73:
[----:B------:R-:W-:-:S06]  /*4ec0*/  UISETP.GE.AND UP0, UPT, UR18, 0x4, UPT ;  /* 0x000000041200788c */ /* 0x000fcc000bf06270 */
[----:B------:R-:W-:-:S13]  /*4ed0*/  PLOP3.LUT P0, PT, PT, PT, UP0, 0x80, 0x8 ;  /* 0x000000000008781c */ /* 0x000fda0003f0f008 */
[----:B-1----:R-:W-:Y:S05]  /*4ee0*/  @!P0 EXIT ;  /* 0x000000000000894d */ /* 0x002fea0003800000 */
[----:B------:R-:W1:Y:S08]  /*4ef0*/  S2UR UR4, SR_CgaCtaId ;  /* 0x00000000000479c3 */ /* 0x000e700000008800 */
[----:B------:R-:W-:Y:S01]  /*4f00*/  BAR.SYNC.DEFER_BLOCKING 0x6, 0xa0 ;  /* 0x0182800000007b1d */ /* 0x000fe20000010000 */
[C---:B------:R-:W-:Y:S01]  /*4f10*/  IMAD.SHL.U32 R3, R57.reuse, 0x20, RZ ;  /* 0x0000002039037824 */ /* 0x040fe200078e00ff */
[----:B------:R-:W-:Y:S01]  /*4f20*/  SHF.R.U32.HI R4, RZ, 0x1, R57 ;  /* 0x00000001ff047819 */ /* 0x000fe20000011639 */
[C---:B------:R-:W-:Y:S01]  /*4f30*/  IMAD.SHL.U32 R2, R57.reuse, 0x10, RZ ;  /* 0x0000001039027824 */ /* 0x040fe200078e00ff */
[C---:B------:R-:W-:Y:S01]  /*4f40*/  LOP3.LUT P0, RZ, R57.reuse, 0x4, RZ, 0xc0, !PT ;  /* 0x0000000439ff7812 */ /* 0x040fe2000780c0ff */
[----:B------:R-:W-:Y:S01]  /*4f50*/  IMAD.U32 R23, R57, 0x10000, RZ ;  /* 0x0001000039177824 */ /* 0x000fe200078e00ff */
[----:B------:R-:W-:-:S02]  /*4f60*/  UMOV UR44, 0x400 ;  /* 0x00000400002c7882 */ /* 0x000fc40000000000 */
[----:B------:R-:W2:Y:S01]  /*4f70*/  LDC.64 R42, c[0x0][0x8b0] ;  /* 0x00022c00ff2a7b82 */ /* 0x000ea20000000a00 */
[----:B------:R-:W-:Y:S01]  /*4f80*/  LOP3.LUT R5, R3, 0xc0, RZ, 0xc0, !PT ;  /* 0x000000c003057812 */ /* 0x000fe200078ec0ff */
[----:B------:R-:W-:Y:S01]  /*4f90*/  IMAD.SHL.U32 R44, R57, 0x4, RZ ;  /* 0x00000004392c7824 */ /* 0x000fe200078e00ff */
[----:B------:R-:W-:Y:S01]  /*4fa0*/  LOP3.LUT R2, R2, 0x600, RZ, 0xc0, !PT ;  /* 0x0000060002027812 */ /* 0x000fe200078ec0ff */
[----:B------:R-:W-:Y:S01]  /*4fb0*/  IMAD.MOV.U32 R56, RZ, RZ, 0x20 ;  /* 0x00000020ff387424 */ /* 0x000fe200078e00ff */
[----:B------:R-:W-:Y:S01]  /*4fc0*/  LOP3.LUT R4, R5, 0x8, R4, 0xf8, !PT ;  /* 0x0000000805047812 */ /* 0x000fe200078ef804 */
[----:B------:R-:W-:Y:S01]  /*4fd0*/  IMAD.MOV.U32 R55, RZ, RZ, 0x1 ;  /* 0x00000001ff377424 */ /* 0x000fe200078e00ff */
[--C-:B------:R-:W-:Y:S01]  /*4fe0*/  LOP3.LUT R2, R2, 0x20, R3.reuse, 0xf8, !PT ;  /* 0x0000002002027812 */ /* 0x100fe200078ef803 */
[----:B------:R-:W3:Y:S01]  /*4ff0*/  LDC.64 R40, c[0x0][0x8a8] ;  /* 0x00022a00ff287b82 */ /* 0x000ee20000000a00 */
[----:B------:R-:W-:Y:S01]  /*5000*/  LOP3.LUT R23, R23, 0x600000, RZ, 0xc0, !PT ;  /* 0x0060000017177812 */ /* 0x000fe200078ec0ff */
[----:B------:R-:W-:Y:S01]  /*5010*/  IMAD.MOV.U32 R22, RZ, RZ, RZ ;  /* 0x000000ffff167224 */ /* 0x000fe200078e00ff */
[----:B------:R-:W-:Y:S01]  /*5020*/  LOP3.LUT R44, R4, 0x18, R44, 0x78, !PT ;  /* 0x00000018042c7812 */ /* 0x000fe200078e782c */
[----:B------:R-:W-:Y:S01]  /*5030*/  IMAD.MOV.U32 R54, RZ, RZ, RZ ;  /* 0x000000ffff367224 */ /* 0x000fe200078e00ff */
[----:B------:R-:W-:-:S02]  /*5040*/  LOP3.LUT R2, R2, 0x100, R3, 0xf8, !PT ;  /* 0x0000010002027812 */ /* 0x000fc400078ef803 */
[----:B------:R-:W-:Y:S02]  /*5050*/  CS2R R52, SRZ ;  /* 0x0000000000347805 */ /* 0x000fe4000001ff00 */
[----:B------:R-:W-:Y:S01]  /*5060*/  LOP3.LUT R57, R57, 0x60, RZ, 0xc0, !PT ;  /* 0x0000006039397812 */ /* 0x000fe200078ec0ff */
[----:B-1----:R-:W-:Y:S01]  /*5070*/  ULEA UR44, UR4, UR44, 0x18 ;  /* 0x0000002c042c7291 */ /* 0x002fe2000f8ec0ff */
[----:B------:R-:W-:Y:S01]  /*5080*/  LOP3.LUT R44, R2, R44, RZ, 0xfc, !PT ;  /* 0x0000002c022c7212 */ /* 0x000fe200078efcff */
[----:B------:R-:W1:Y:S01]  /*5090*/  LDCU UR59, c[0x0][0x370] ;  /* 0x00006e00ff3b77ac */ /* 0x000e620008000800 */
[----:B------:R-:W-:Y:S01]  /*50a0*/  SEL R56, R56, 0xffffffe0, !P0 ;  /* 0xffffffe038387807 */ /* 0x000fe20004000000 */
[----:B------:R-:W-:Y:S01]  /*50b0*/  UIADD3 UR4, UPT, UPT, UR44, 0x200, URZ ;  /* 0x000002002c047890 */ /* 0x000fe2000fffe0ff */
[----:B------:R-:W4:Y:S04]  /*50c0*/  LDCU UR43, c[0x0][0xb0c] ;  /* 0x00016180ff2b77ac */ /* 0x000f280008000800 */
[----:B------:R-:W1:Y:S01]  /*50d0*/  LDS R0, [UR44+0x130] ;  /* 0x0001302cff007984 */ /* 0x000e620008000800 */
[----:B------:R-:W-:Y:S01]  /*50e0*/  IMAD.U32 R50, RZ, RZ, UR4 ;  /* 0x00000004ff327e24 */ /* 0x000fe2000f8e00ff */
[----:B------:R-:W1:Y:S01]  /*50f0*/  LDCU UR39, c[0x0][0xb30] ;  /* 0x00016600ff2777ac */ /* 0x000e620008000800 */
[----:B------:R-:W1:Y:S01]  /*5100*/  LDCU.64 UR56, c[0x0][0x888] ;  /* 0x00011100ff3877ac */ /* 0x000e620008000a00 */
[----:B------:R-:W1:Y:S01]  /*5110*/  LDCU.64 UR40, c[0x0][0xb28] ;  /* 0x00016500ff2877ac */ /* 0x000e620008000a00 */
[----:B------:R-:W1:Y:S01]  /*5120*/  LDCU.64 UR62, c[0x0][0x890] ;  /* 0x00011200ff3e77ac */ /* 0x000e620008000a00 */
[----:B------:R-:W1:Y:S01]  /*5130*/  LDCU.128 UR52, c[0x0][0xb10] ;  /* 0x00016200ff3477ac */ /* 0x000e620008000c00 */
[----:B------:R-:W1:Y:S01]  /*5140*/  LDCU UR58, c[0x0][0x374] ;  /* 0x00006e80ff3a77ac */ /* 0x000e620008000800 */
[----:B------:R-:W-:Y:S01]  /*5150*/  UMOV UR47, URZ ;  /* 0x000000ff002f7c82 */ /* 0x000fe20008000000 */
[----:B------:R-:W-:Y:S01]  /*5160*/  UMOV UR46, URZ ;  /* 0x000000ff002e7c82 */ /* 0x000fe20008000000 */
[----:B-1234-:R-:W-:-:S07]  /*5170*/  IMAD.IADD R23, R0, 0x1, R23 ;  /* 0x0000000100177824 */ /* 0x01efce00078e0217 */
.L_x_132:
[C---:B------:R-:W-:Y:S02]  /*5180*/  LEA R3, R52.reuse, UR44, 0x3 ;  /* 0x0000002c34037c11 */ /* 0x040fe4000f8e18ff */
[----:B------:R-:W-:Y:S02]  /*5190*/  SHF.L.U32 R0, R53, 0x1f, RZ ;  /* 0x0000001f35007819 */ /* 0x000fe400000006ff */
[----:B-1----:R-:W-:Y:S02]  /*51a0*/  LEA R4, R52, UR44, 0x4 ;  /* 0x0000002c34047c11 */ /* 0x002fe4000f8e20ff */
[----:B------:R-:W1:Y:S02]  /*51b0*/  SYNCS.PHASECHK.TRANS64.TRYWAIT P0, [R3+URZ+0x80], R0 ;  /* 0x00008000030075a7 */ /* 0x000e6400080011ff */
[----:B-12---:R-:W-:Y:S05]  /*51c0*/  @!P0 BRA `(.L_x_89) ;  /* 0x0000003c00048947 */ /* 0x006fea0003800000 */
.L_x_178:
[----:B------:R-:W2:Y:S01]  /*51d0*/  LDS.128 R4, [R4+0x110] ;  /* 0x0001100004047984 */ /* 0x000ea20000000c00 */
[----:B------:R-:W-:Y:S01]  /*51e0*/  UISETP.GE.AND UP0, UPT, UR42, 0x1, UPT ;  /* 0x000000012a00788c */ /* 0x000fe2000bf06270 */
[----:B------:R-:W-:Y:S01]  /*51f0*/  @!PT LDS RZ, [RZ] ;  /* 0x00000000fffff984 */ /* 0x000fe20000000800 */
[----:B------:R-:W-:Y:S01]  /*5200*/  @!PT LDS RZ, [RZ] ;  /* 0x00000000fffff984 */ /* 0x000fe20000000800 */
[----:B------:R-:W-:Y:S01]  /*5210*/  @!PT LDS RZ, [RZ] ;  /* 0x00000000fffff984 */ /* 0x000fe20000000800 */
[----:B------:R-:W-:Y:S01]  /*5220*/  @!PT LDS RZ, [RZ] ;  /* 0x00000000fffff984 */ /* 0x000fe20000000800 */
[----:B------:R3:W-:Y:S06]  /*5230*/  MEMBAR.ALL.CTA ;  /* 0x0000000000007992 */ /* 0x0007ec0000008000 */
[----:B---3--:R-:W3:Y:S01]  /*5240*/  FENCE.VIEW.ASYNC.S ;  /* 0x00000000000073c6 */ /* 0x008ee20000000000 */
[----:B--2---:R-:W-:Y:S11]  /*5250*/  LOP3.LUT P0, RZ, R6, 0x1, RZ, 0xc0, !PT ;  /* 0x0000000106ff7812 */ /* 0x004ff6000780c0ff */
[----:B------:R-:W-:Y:S02]  /*5260*/  @!UPT UIADD3 URZ, UPT, UPT, URZ, URZ, URZ ;  /* 0x000000fffffff290 */ /* 0x000fe4000fffe0ff */
[----:B---3--:R-:W-:Y:S01]  /*5270*/  VOTEU.ANY UP1, P0 ;  /* 0x0000000000ff7886 */ /* 0x008fe20000020100 */
[----:B------:R-:W-:Y:S01]  /*5280*/  PLOP3.LUT P0, PT, PT, PT, UP1, 0x80, 0x8 ;  /* 0x000000000008781c */ /* 0x000fe20003f0f018 */
[----:B------:R-:W-:Y:S11]  /*5290*/  UP2UR UR61, UPR, URZ, 0x2 ;  /* 0x00000002ff3d7883 */ /* 0x000ff60008000000 */
[----:B------:R-:W-:Y:S01]  /*52a0*/  @!UPT UIADD3 URZ, UPT, UPT, URZ, URZ, URZ ;  /* 0x000000fffffff290 */ /* 0x000fe2000fffe0ff */
        /* <DEDUP_REMOVED lines=13> */
[----:B------:R-:W2:Y:S01]  /*5380*/  LDCU UR12, c[0x0][0xb20] ;  /* 0x00016400ff0c77ac */ /* 0x000ea20008000800 */
[----:B------:R-:W-:Y:S02]  /*5390*/  UIMAD.WIDE.U32 UR4, UR58, UR55, URZ ;  /* 0x000000373a0472a5 */ /* 0x000fe4000f8e00ff */
[----:B------:R-:W-:Y:S02]  /*53a0*/  UIMAD.WIDE.U32 UR6, UR59, UR52, URZ ;  /* 0x000000343b0672a5 */ /* 0x000fe4000f8e00ff */
[----:B------:R-:W-:Y:S02]  /*53b0*/  UISETP.NE.AND UP0, UPT, UR54, 0x1, UPT ;  /* 0x000000013600788c */ /* 0x000fe4000bf05270 */
[----:B------:R-:W-:Y:S02]  /*53c0*/  UIMAD.WIDE.U32 UR8, UR37, UR55, URZ ;  /* 0x00000037250872a5 */ /* 0x000fe4000f8e00ff */
[----:B------:R-:W-:Y:S02]  /*53d0*/  UIMAD.WIDE.U32 UR10, UR38, UR52, URZ ;  /* 0x00000034260a72a5 */ /* 0x000fe4000f8e00ff */
[----:B------:R-:W-:Y:S02]  /*53e0*/  UISETP.NE.AND UP1, UPT, UR43, 0x1, UPT ;  /* 0x000000012b00788c */ /* 0x000fe4000bf25270 */
[----:B------:R-:W-:Y:S01]  /*53f0*/  UISETP.NE.AND UP2, UPT, UR42, 0x1, UPT ;  /* 0x000000012a00788c */ /* 0x000fe2000bf45270 */
[----:B------:R-:W-:Y:S02]  /*5400*/  UMOV UR4, UR5 ;  /* 0x0000000500047c82 */ /* 0x000fe40008000000 */
[----:B--2---:R-:W-:Y:S03]  /*5410*/  USHF.R.U32.HI UR5, URZ, UR12, UR4 ;  /* 0x0000000cff057299 */ /* 0x004fe60008011604 */
[----:B------:R-:W-:Y:S02]  /*5420*/  UMOV UR4, UR7 ;  /* 0x0000000700047c82 */ /* 0x000fe40008000000 */
[----:B------:R-:W-:Y:S02]  /*5430*/  USHF.R.U32.HI UR7, URZ, UR53, UR4 ;  /* 0x00000035ff077299 */ /* 0x000fe40008011604 */
[----:B------:R-:W-:Y:S02]  /*5440*/  USEL UR4, UR58, UR5, !UP0 ;  /* 0x000000053a047287 */ /* 0x000fe4000c000000 */
[----:B------:R-:W-:Y:S01]  /*5450*/  USEL UR7, UR59, UR7, !UP1 ;  /* 0x000000073b077287 */ /* 0x000fe2000c800000 */
[----:B------:R-:W-:Y:S01]  /*5460*/  UMOV UR5, UR9 ;  /* 0x0000000900057c82 */ /* 0x000fe20008000000 */
[----:B------:R-:W-:Y:S02]  /*5470*/  UIMAD.WIDE.U32 UR8, UR4, UR40, URZ ;  /* 0x00000028040872a5 */ /* 0x000fe4000f8e00ff */
[----:B------:R-:W-:Y:S03]  /*5480*/  USHF.R.U32.HI UR6, URZ, UR12, UR5 ;  /* 0x0000000cff067299 */ /* 0x000fe60008011605 */
[----:B------:R-:W-:Y:S01]  /*5490*/  UMOV UR5, UR11 ;  /* 0x0000000b00057c82 */ /* 0x000fe20008000000 */
[----:B------:R-:W-:Y:S02]  /*54a0*/  UIMAD.WIDE.U32 UR10, UR7, UR40, URZ ;  /* 0x00000028070a72a5 */ /* 0x000fe4000f8e00ff */
[----:B------:R-:W-:Y:S02]  /*54b0*/  USHF.R.U32.HI UR12, URZ, UR53, UR5 ;  /* 0x00000035ff0c7299 */ /* 0x000fe40008011605 */
[----:B------:R-:W-:Y:S01]  /*54c0*/  USEL UR6, UR37, UR6, !UP0 ;  /* 0x0000000625067287 */ /* 0x000fe2000c000000 */
[----:B------:R-:W-:Y:S02]  /*54d0*/  UMOV UR5, UR9 ;  /* 0x0000000900057c82 */ /* 0x000fe40008000000 */
[----:B------:R-:W-:Y:S01]  /*54e0*/  UMOV UR10, UR11 ;  /* 0x0000000b000a7c82 */ /* 0x000fe20008000000 */
[----:B------:R-:W-:Y:S02]  /*54f0*/  @UP2 USHF.R.U32.HI UR4, URZ, UR41, UR5 ;  /* 0x00000029ff042299 */ /* 0x000fe40008011605 */
[----:B------:R-:W-:Y:S02]  /*5500*/  @UP2 USHF.R.U32.HI UR7, URZ, UR41, UR10 ;  /* 0x00000029ff072299 */ /* 0x000fe4000801160a */
[----:B------:R-:W-:Y:S02]  /*5510*/  UIMAD UR4, UR42, UR4, URZ ;  /* 0x000000042a0472a4 */ /* 0x000fe4000f8e02ff */
[----:B------:R-:W-:Y:S02]  /*5520*/  UIMAD.WIDE.U32 UR10, UR6, UR40, URZ ;  /* 0x00000028060a72a5 */ /* 0x000fe4000f8e00ff */
[----:B------:R-:W-:Y:S02]  /*5530*/  USEL UR5, UR38, UR12, !UP1 ;  /* 0x0000000c26057287 */ /* 0x000fe4000c800000 */
[----:B------:R-:W-:Y:S02]  /*5540*/  UIMAD UR8, UR42, UR7, URZ ;  /* 0x000000072a0872a4 */ /* 0x000fe4000f8e02ff */
[----:B------:R-:W-:Y:S03]  /*5550*/  UISETP.GE.AND UP0, UPT, UR6, UR4, UPT ;  /* 0x000000040600728c */ /* 0x000fe6000bf06270 */
[----:B------:R-:W-:Y:S01]  /*5560*/  UMOV UR4, UR11 ;  /* 0x0000000b00047c82 */ /* 0x000fe20008000000 */
[----:B------:R-:W-:Y:S02]  /*5570*/  UISETP.GE.OR UP0, UPT, UR5, UR8, UP0 ;  /* 0x000000080500728c */ /* 0x000fe40008706670 */
[----:B------:R-:W-:Y:S02]  /*5580*/  USHF.R.U32.HI UR4, URZ, UR41, UR4 ;  /* 0x00000029ff047299 */ /* 0x000fe40008011604 */
[----:B------:R-:W-:Y:S02]  /*5590*/  UIMAD.WIDE.U32 UR8, UR5, UR40, URZ ;  /* 0x00000028050872a5 */ /* 0x000fe4000f8e00ff */
[----:B------:R-:W-:Y:S02]  /*55a0*/  USEL UR11, UR6, UR4, !UP2 ;  /* 0x00000004060b7287 */ /* 0x000fe4000d000000 */
[----:B------:R-:W-:Y:S02]  /*55b0*/  UIADD3 UR8, UPT, UPT, -UR5, URZ, URZ ;  /* 0x000000ff05087290 */ /* 0x000fe4000fffe1ff */
[----:B------:R-:W-:Y:S01]  /*55c0*/  UIADD3 UR10, UPT, UPT, -UR11, URZ, URZ ;  /* 0x000000ff0b0a7290 */ /* 0x000fe2000fffe1ff */
[----:B------:R-:W-:Y:S01]  /*55d0*/  @!UP0 UMOV UR4, UR9 ;  /* 0x0000000900048c82 */ /* 0x000fe20008000000 */
[----:B------:R-:W-:Y:S02]  /*55e0*/  UIADD3 UR9, UPT, UPT, -UR6, URZ, URZ ;  /* 0x000000ff06097290 */ /* 0x000fe4000fffe1ff */
[----:B------:R-:W-:Y:S02]  /*55f0*/  @!UP0 USHF.R.U32.HI UR4, URZ, UR41, UR4 ;  /* 0x00000029ff048299 */ /* 0x000fe40008011604 */
[----:B------:R-:W-:Y:S02]  /*5600*/  UIMAD UR10, UR42, UR10, UR6 ;  /* 0x0000000a2a0a72a4 */ /* 0x000fe4000f8e0206 */
[----:B------:R-:W-:Y:S04]  /*5610*/  @!UP0 USEL UR4, UR5, UR4, !UP2 ;  /* 0x0000000405048287 */ /* 0x000fe8000d000000 */
[----:B------:R-:W-:Y:S02]  /*5620*/  @!UP0 UIMAD UR10, UR7, UR10, UR4 ;  /* 0x0000000a070a82a4 */ /* 0x000fe4000f8e0204 */
[----:B------:R-:W-:Y:S02]  /*5630*/  @!UP0 UIADD3 UR11, UPT, UPT, UR11, -UR4, URZ ;  /* 0x800000040b0b8290 */ /* 0x000fe4000fffe0ff */
[----:B------:R-:W-:Y:S02]  /*5640*/  UIMAD UR7, UR43, UR8, UR38 ;  /* 0x000000082b0772a4 */ /* 0x000fe4000f8e0226 */
[----:B------:R-:W-:Y:S02]  /*5650*/  @!UP0 UIMAD UR6, UR11, UR42, UR5 ;  /* 0x0000002a0b0682a4 */ /* 0x000fe4000f8e0205 */
[----:B------:R-:W-:Y:S01]  /*5660*/  UIMAD UR4, UR54, UR9, UR37 ;  /* 0x00000009360472a4 */ /* 0x000fe2000f8e0225 */
[----:B------:R-:W-:Y:S02]  /*5670*/  @!UP0 UMOV UR5, UR10 ;  /* 0x0000000a00058c82 */ /* 0x000fe40008000000 */
[----:B------:R-:W-:Y:S02]  /*5680*/  UIMAD UR38, UR5, UR43, UR7 ;  /* 0x0000002b052672a4 */ /* 0x000fe4000f8e0207 */
[----:B------:R-:W-:Y:S11]  /*5690*/  UIMAD UR37, UR6, UR54, UR4 ;  /* 0x00000036062572a4 */ /* 0x000ff6000f8e0204 */
[----:B------:R-:W-:Y:S01]  /*56a0*/  @!UPT UIADD3 URZ, UPT, UPT, URZ, URZ, URZ ;  /* 0x000000fffffff290 */ /* 0x000fe2000fffe0ff */
.L_x_90:
[----:B------:R-:W-:Y:S01]  /*56b0*/  UISETP.NE.AND UP0, UPT, UR39, 0x1, UPT ;  /* 0x000000012700788c */ /* 0x000fe2000bf05270 */
[----:B------:R-:W-:Y:S01]  /*56c0*/  LOP3.LUT P0, RZ, R50, 0x1b0, RZ, 0xc0, !PT ;  /* 0x000001b032ff7812 */ /* 0x000fe2000780c0ff */
[----:B------:R-:W-:Y:S01]  /*56d0*/  USHF.L.U32 UR50, UR30, 0x6, URZ ;  /* 0x000000061e327899 */ /* 0x000fe200080006ff */
[----:B------:R-:W-:Y:S01]  /*56e0*/  BSSY.RECONVERGENT B6, `(.L_x_91) ;  /* 0x0000034000067945 */ /* 0x000fe20003800200 */
[----:B------:R-:W-:Y:S01]  /*56f0*/  USHF.L.U32 UR49, UR31, 0x7, URZ ;  /* 0x000000071f317899 */ /* 0x000fe200080006ff */
[----:B------:R-:W-:Y:S06]  /*5700*/  IADD3 R52, PT, PT, R52, 0x1, RZ ;  /* 0x0000000134347810 */ /* 0x000fec0007ffe0ff */
[----:B------:R-:W2:Y:S01]  /*5710*/  @!UP0 LDCU.128 UR12, c[0x0][0xb10] ;  /* 0x00016200ff0c87ac */ /* 0x000ea20008000c00 */
[----:B------:R-:W3:Y:S01]  /*5720*/  @!UP0 LDCU UR5, c[0x0][0xb0c] ;  /* 0x00016180ff0587ac */ /* 0x000ee20008000800 */
[----:B------:R-:W4:Y:S01]  /*5730*/  @!UP0 LDCU UR10, c[0x0][0xb20] ;  /* 0x00016400ff0a87ac */ /* 0x000f220008000800 */
[----:B--2---:R-:W-:Y:S02]  /*5740*/  UIMAD.WIDE.U32 UR8, UR38, UR12, URZ ;  /* 0x0000000c260872a5 */ /* 0x004fe4000f8e00ff */
[----:B------:R-:W-:Y:S02]  /*5750*/  UIMAD.WIDE.U32 UR6, UR37, UR15, URZ ;  /* 0x0000000f250672a5 */ /* 0x000fe4000f8e00ff */
[----:B------:R-:W-:Y:S03]  /*5760*/  @!UP0 UISETP.NE.AND UP1, UPT, UR14, 0x1, UPT ;  /* 0x000000010e00888c */ /* 0x000fe6000bf25270 */
[----:B------:R-:W-:Y:S01]  /*5770*/  @!UP0 UMOV UR4, UR9 ;  /* 0x0000000900048c82 */ /* 0x000fe20008000000 */
[----:B---3--:R-:W-:Y:S02]  /*5780*/  @!UP0 UISETP.NE.AND UP2, UPT, UR5, 0x1, UPT ;  /* 0x000000010500888c */ /* 0x008fe4000bf45270 */
[----:B------:R-:W-:Y:S01]  /*5790*/  @!UP0 USHF.R.U32.HI UR4, URZ, UR13, UR4 ;  /* 0x0000000dff048299 */ /* 0x000fe20008011604 */
[----:B------:R-:W-:Y:S02]  /*57a0*/  @!UP0 UMOV UR6, UR7 ;  /* 0x0000000700068c82 */ /* 0x000fe40008000000 */
[----:B----4-:R-:W-:Y:S02]  /*57b0*/  @!UP0 USHF.R.U32.HI UR6, URZ, UR10, UR6 ;  /* 0x0000000aff068299 */ /* 0x010fe40008011606 */
[----:B------:R-:W-:Y:S02]  /*57c0*/  @!UP0 USEL UR7, UR38, UR4, !UP2 ;  /* 0x0000000426078287 */ /* 0x000fe4000d000000 */
[----:B------:R-:W-:Y:S04]  /*57d0*/  @!UP0 USEL UR6, UR37, UR6, !UP1 ;  /* 0x0000000625068287 */ /* 0x000fe8000c800000 */
[----:B------:R-:W-:Y:S02]  /*57e0*/  @!UP0 UIADD3 UR4, UPT, UPT, -UR7, UR6, URZ ;  /* 0x0000000607048290 */ /* 0x000fe4000fffe1ff */
[----:B------:R-:W-:Y:S02]  /*57f0*/  @!UP0 UIADD3 UR6, UPT, UPT, UR7, -UR6, URZ ;  /* 0x8000000607068290 */ /* 0x000fe4000fffe0ff */
[----:B------:R-:W-:Y:S02]  /*5800*/  @!UP0 UIMAD UR38, UR4, UR5, UR38 ;  /* 0x00000005042682a4 */ /* 0x000fe4000f8e0226 */
[----:B------:R-:W-:Y:S01]  /*5810*/  @!UP0 UIMAD UR37, UR6, UR14, UR37 ;  /* 0x0000000e062582a4 */ /* 0x000fe2000f8e0225 */
[----:B------:R-:W-:Y:S11]  /*5820*/  @!P0 BRA `(.L_x_92) ;  /* 0x00000000007c8947 */ /* 0x000ff60003800000 */
[----:B------:R-:W2:Y:S01]  /*5830*/  LDCU.64 UR8, c[0x4][0x80] ;  /* 0x01001000ff0877ac */ /* 0x000ea20008000a00 */
[----:B------:R-:W-:Y:S01]  /*5840*/  MOV R2, 0x0 ;  /* 0x0000000000027802 */ /* 0x000fe20000000f00 */
[----:B------:R-:W-:Y:S02]  /*5850*/  HFMA2 R12, -RZ, RZ, 0, 5.9604644775390625e-08 ;  /* 0x00000001ff0c7431 */ /* 0x000fe400000001ff */
[----:B------:R-:W-:Y:S01]  /*5860*/  IMAD.MOV.U32 R8, RZ, RZ, 0x70 ;  /* 0x00000070ff087424 */ /* 0x000fe200078e00ff */
[----:B------:R3:W4:Y:S01]  /*5870*/  LDC.64 R14, c[0x4][R2] ;  /* 0x01000000020e7b82 */ /* 0x0007220000000a00 */
[----:B------:R-:W1:Y:S01]  /*5880*/  LDCU.64 UR6, c[0x4][0x88] ;  /* 0x01001100ff0677ac */ /* 0x000e620008000a00 */
[----:B------:R-:W-:Y:S01]  /*5890*/  IMAD.MOV.U32 R13, RZ, RZ, RZ ;  /* 0x000000ffff0d7224 */ /* 0x000fe200078e00ff */
[----:B------:R-:W1:Y:S01]  /*58a0*/  LDCU.64 UR4, c[0x4][0x8] ;  /* 0x01000100ff0477ac */ /* 0x000e620008000a00 */
[----:B--2---:R-:W-:Y:S01]  /*58b0*/  MOV R5, UR9 ;  /* 0x0000000900057c02 */ /* 0x004fe20008000f00 */
[----:B------:R-:W-:Y:S01]  /*58c0*/  IMAD.U32 R4, RZ, RZ, UR8 ;  /* 0x00000008ff047e24 */ /* 0x000fe2000f8e00ff */
[----:B-1----:R-:W-:Y:S01]  /*58d0*/  MOV R7, UR7 ;  /* 0x0000000700077c02 */ /* 0x002fe20008000f00 */
[----:B------:R-:W-:Y:S01]  /*58e0*/  IMAD.U32 R6, RZ, RZ, UR6 ;  /* 0x00000006ff067e24 */ /* 0x000fe2000f8e00ff */
[----:B------:R-:W-:Y:S01]  /*58f0*/  MOV R11, UR5 ;  /* 0x00000005000b7c02 */ /* 0x000fe20008000f00 */
[----:B------:R-:W-:Y:S02]  /*5900*/  IMAD.U32 R10, RZ, RZ, UR4 ;  /* 0x00000004ff0a7e24 */ /* 0x000fe4000f8e00ff */
[----:B------:R-:W-:Y:S07]  /*5910*/  LEPC R20, `(.L_x_93) ;  /* 0x000000001014794e */ /* 0x000fee0000000000 */
[----:B---345:R-:W-:Y:S05]  /*5920*/  CALL.ABS.NOINC R14 ;  /* 0x000000000e007343 */ /* 0x038fea0003c00000 */
.L_x_93:
[----:B------:R-:W1:Y:S01]  /*5930*/  LDCU.64 UR8, c[0x4][0x80] ;  /* 0x01001000ff0877ac */ /* 0x000e620008000a00 */
[----:B------:R-:W2:Y:S01]  /*5940*/  LDC.64 R2, c[0x4][R2] ;  /* 0x0100000002027b82 */ /* 0x000ea20000000a00 */
[----:B------:R-:W-:Y:S02]  /*5950*/  HFMA2 R12, -RZ, RZ, 0, 5.9604644775390625e-08 ;  /* 0x00000001ff0c7431 */ /* 0x000fe400000001ff */
[----:B------:R-:W-:Y:S02]  /*5960*/  IMAD.MOV.U32 R8, RZ, RZ, 0x70 ;  /* 0x00000070ff087424 */ /* 0x000fe400078e00ff */
[----:B------:R-:W-:Y:S01]  /*5970*/  IMAD.MOV.U32 R13, RZ, RZ, RZ ;  /* 0x000000ffff0d7224 */ /* 0x000fe200078e00ff */
[----:B------:R-:W3:Y:S01]  /*5980*/  LDCU.64 UR6, c[0x4][0x88] ;  /* 0x01001100ff0677ac */ /* 0x000ee20008000a00 */
[----:B------:R-:W4:Y:S01]  /*5990*/  LDCU.64 UR4, c[0x4][0x8] ;  /* 0x01000100ff0477ac */ /* 0x000f220008000a00 */
[----:B-1----:R-:W-:Y:S02]  /*59a0*/  MOV R4, UR8 ;  /* 0x0000000800047c02 */ /* 0x002fe40008000f00 */
[----:B------:R-:W-:Y:S02]  /*59b0*/  MOV R5, UR9 ;  /* 0x0000000900057c02 */ /* 0x000fe40008000f00 */
[----:B---3--:R-:W-:Y:S01]  /*59c0*/  MOV R7, UR7 ;  /* 0x0000000700077c02 */ /* 0x008fe20008000f00 */
[----:B------:R-:W-:Y:S01]  /*59d0*/  IMAD.U32 R6, RZ, RZ, UR6 ;  /* 0x00000006ff067e24 */ /* 0x000fe2000f8e00ff */
[----:B----4-:R-:W-:Y:S01]  /*59e0*/  MOV R11, UR5 ;  /* 0x00000005000b7c02 */ /* 0x010fe20008000f00 */
[----:B------:R-:W-:Y:S02]  /*59f0*/  IMAD.U32 R10, RZ, RZ, UR4 ;  /* 0x00000004ff0a7e24 */ /* 0x000fe4000f8e00ff */
[----:B------:R-:W-:Y:S07]  /*5a00*/  LEPC R20, `(.L_x_92) ;  /* 0x000000001014794e */ /* 0x000fee0000000000 */
[----:B--2---:R-:W-:Y:S05]  /*5a10*/  CALL.ABS.NOINC R2 ;  /* 0x0000000002007343 */ /* 0x004fea0003c00000 */
.L_x_92:
[----:B------:R-:W-:Y:S05]  /*5a20*/  BSYNC.RECONVERGENT B6 ;  /* 0x0000000000067941 */ /* 0x000fea0003800200 */
.L_x_91:
[----:B------:R-:W-:Y:S01]  /*5a30*/  R2UR UR4, R49 ;  /* 0x00000000310472ca */ /* 0x000fe200000e0000 */
[----:B------:R-:W-:Y:S01]  /*5a40*/  UISETP.NE.U32.AND UP0, UPT, UR62, URZ, UPT ;  /* 0x000000ff3e00728c */ /* 0x000fe2000bf05070 */
[----:B------:R-:W-:Y:S02]  /*5a50*/  ISETP.NE.U32.AND P4, PT, R42, RZ, PT ;  /* 0x000000ff2a00720c */ /* 0x000fe40003f85070 */
[----:B------:R-:W-:Y:S01]  /*5a60*/  ISETP.NE.U32.AND P2, PT, RZ, UR56, PT ;  /* 0x00000038ff007c0c */ /* 0x000fe2000bf45070 */
[----:B------:R-:W-:Y:S01]  /*5a70*/  UISETP.NE.AND.EX UP1, UPT, UR63, URZ, UPT, UP0 ;  /* 0x000000ff3f00728c */ /* 0x000fe2000bf25300 */
[----:B------:R-:W-:Y:S01]  /*5a80*/  ISETP.NE.AND.EX P4, PT, R43, RZ, PT, P4 ;  /* 0x000000ff2b00720c */ /* 0x000fe20003f85340 */
[----:B------:R-:W-:Y:S01]  /*5a90*/  UPLOP3.LUT UP0, UPT, UPT, UPT, UPT, 0x40, 0x4 ;  /* 0x000000000004789c */ /* 0x000fe20003f0e870 */
[----:B------:R-:W-:Y:S05]  /*5aa0*/  ISETP.NE.AND.EX P2, PT, RZ, UR57, PT, P2 ;  /* 0x00000039ff007c0c */ /* 0x000fea000bf45320 */
[----:B------:R-:W-:Y:S06]  /*5ab0*/  UISETP.NE.AND UP2, UPT, UR4, URZ, UPT ;  /* 0x000000ff0400728c */ /* 0x000fec000bf45270 */
[----:B------:R-:W-:Y:S05]  /*5ac0*/  PLOP3.LUT P1, PT, PT, PT, UP2, 0x80, 0x8 ;  /* 0x000000000008781c */ /* 0x000fea0003f2f028 */
[----:B------:R-:W-:Y:S06]  /*5ad0*/  @UP2 UPLOP3.LUT UP0, UPT, UPT, UPT, UP1, 0x80, 0x8 ;  /* 0x000000000008289c */ /* 0x000fec0003f0f010 */
[----:B------:R-:W-:Y:S01]  /*5ae0*/  PLOP3.LUT P0, PT, PT, PT, UP0, 0x80, 0x8 ;  /* 0x000000000008781c */ /* 0x000fe20003f0f008 */
[----:B------:R-:W-:Y:S01]  /*5af0*/  @!UPT UIADD3 URZ, UPT, UPT, URZ, URZ, URZ ;  /* 0x000000fffffff290 */ /* 0x000fe2000fffe0ff */
[----:B------:R-:W-:Y:S11]  /*5b00*/  BRA.U !UP1, `(.L_x_94) ;  /* 0x00000001093c7547 */ /* 0x000ff6000b800000 */
[----:B------:R-:W-:Y:S01]  /*5b10*/  UISETP.NE.U32.AND UP0, UPT, UR56, URZ, UPT ;  /* 0x000000ff3800728c */ /* 0x000fe2000bf05070 */
[----:B-1----:R-:W-:Y:S01]  /*5b20*/  HFMA2 R0, -RZ, RZ, 0, 5.9604644775390625e-08 ;  /* 0x00000001ff007431 */ /* 0x002fe200000001ff */
[----:B------:R-:W1:Y:S01]  /*5b30*/  LDCU.64 UR8, c[0x0][0x358] ;  /* 0x00006b00ff0877ac */ /* 0x000e620008000a00 */
[----:B------:R-:W-:Y:S01]  /*5b40*/  IMAD.MOV.U32 R45, RZ, RZ, 0x1 ;  /* 0x00000001ff2d7424 */ /* 0x000fe200078e00ff */
[----:B------:R-:W-:Y:S06]  /*5b50*/  UISETP.NE.AND.EX UP0, UPT, UR57, URZ, UPT, UP0 ;  /* 0x000000ff3900728c */ /* 0x000fec000bf05300 */
        /* <DEDUP_REMOVED lines=9> */
[----:B--23--:R-:W-:Y:S02]  /*5bf0*/  @!P3 IMAD.U32 R27, RZ, RZ, UR4 ;  /* 0x00000004ff1bbe24 */ /* 0x00cfe4000f8e00ff */
.L_x_94:
[----:B------:R-:W-:Y:S05]  /*5c00*/  @!P4 BRA `(.L_x_95) ;  /* 0x000000000024c947 */ /* 0x000fea0003800000 */
[----:B------:R-:W-:Y:S01]  /*5c10*/  ISETP.NE.U32.AND P3, PT, R40, RZ, PT ;  /* 0x000000ff2800720c */ /* 0x000fe20003f65070 */
[----:B------:R-:W2:Y:S03]  /*5c20*/  LDCU.64 UR4, c[0x0][0x358] ;  /* 0x00006b00ff0477ac */ /* 0x000ea60008000a00 */
[----:B------:R-:W-:Y:S11]  /*5c30*/  ISETP.NE.AND.EX P3, PT, R41, RZ, PT, P3 ;  /* 0x000000ff2900720c */ /* 0x000ff60003f65330 */
[----:B------:R-:W-:Y:S02]  /*5c40*/  @!UPT UIADD3 URZ, UPT, UPT, URZ, URZ, URZ ;  /* 0x000000fffffff290 */ /* 0x000fe4000fffe0ff */
[----:B------:R-:W3:Y:S01]  /*5c50*/  @P3 LDC.64 R2, c[0x0][0x8a8] ;  /* 0x00022a00ff023b82 */ /* 0x000ee20000000a00 */
[----:B-1----:R-:W-:Y:S04]  /*5c60*/  @P3 IMAD R0, R42, UR36, RZ ;  /* 0x000000242a003c24 */ /* 0x002fe8000f8e02ff */
[----:B---3--:R-:W-:Y:S05]  /*5c70*/  @P3 IMAD.WIDE R2, R0, 0x4, R2 ;  /* 0x0000000400023825 */ /* 0x008fea00078e0202 */
[----:B--2--5:R2:W5:Y:S02]  /*5c80*/  @P3 LDG.E R24, desc[UR4][R2.64] ;  /* 0x0000000402183981 */ /* 0x024564000c1e1900 */
[----:B--2---:R-:W3:Y:S02]  /*5c90*/  @!P3 LDC R24, c[0x0][0x8a0] ;  /* 0x00022800ff18bb82 */ /* 0x004ee40000000800 */
.L_x_95:
[----:B-----5:R-:W-:Y:S01]  /*5ca0*/  FSETP.NEU.AND P3, PT, R27, RZ, PT ;  /* 0x000000ff1b00720b */ /* 0x020fe20003f6d000 */
[----:B------:R-:W-:Y:S01]  /*5cb0*/  IMAD.SHL.U32 R62, R44, 0x2, RZ ;  /* 0x000000022c3e7824 */ /* 0x000fe200078e00ff */
[----:B------:R-:W-:Y:S01]  /*5cc0*/  SEL R4, RZ, 0xffffffff, P2 ;  /* 0xffffffffff047807 */ /* 0x000fe20001000000 */
[----:B------:R-:W-:Y:S01]  /*5cd0*/  BSSY B1, `(.L_x_96) ;  /* 0x0000036000017945 */ /* 0x000fe20003800000 */
[----:B------:R-:W-:Y:S01]  /*5ce0*/  @P1 LOP3.LUT P2, RZ, R45, 0xff, RZ, 0xc0, !PT ;  /* 0x000000ff2dff1812 */ /* 0x000fe2000784c0ff */
[----:B------:R-:W-:Y:S01]  /*5cf0*/  VIADD R60, R62, UR44 ;  /* 0x0000002c3e3c7c36 */ /* 0x000fe20008000000 */
[----:B-1----:R-:W-:Y:S01]  /*5d00*/  @P1 SEL R0, RZ, 0xffffffff, P3 ;  /* 0xffffffffff001807 */ /* 0x002fe20001800000 */
[----:B------:R-:W-:Y:S01]  /*5d10*/  IMAD.MOV.U32 R63, RZ, RZ, 0x1 ;  /* 0x00000001ff3f7424 */ /* 0x000fe200078e00ff */
[----:B------:R-:W-:Y:S01]  /*5d20*/  LOP3.LUT R55, R55, 0x1, RZ, 0x3c, !PT ;  /* 0x0000000137377812 */ /* 0x000fe200078e3cff */
[----:B------:R-:W-:Y:S01]  /*5d30*/  IMAD.MOV.U32 R61, RZ, RZ, RZ ;  /* 0x000000ffff3d7224 */ /* 0x000fe200078e00ff */
[----:B------:R-:W-:Y:S02]  /*5d40*/  @P0 SEL R0, R4, R0, !P2 ;  /* 0x0000000004000207 */ /* 0x000fe40005000000 */
[----:B------:R-:W-:Y:S02]  /*5d50*/  CS2R R38, SRZ ;  /* 0x0000000000267805 */ /* 0x000fe4000001ff00 */
[----:B------:R-:W-:Y:S02]  /*5d60*/  LEA R26, R22, UR44, 0x3 ;  /* 0x0000002c161a7c11 */ /* 0x000fe4000f8e18ff */
[----:B------:R-:W-:Y:S02]  /*5d70*/  CS2R R36, SRZ ;  /* 0x0000000000247805 */ /* 0x000fe4000001ff00 */
[----:B------:R-:W-:Y:S02]  /*5d80*/  @P1 LOP3.LUT R0, R0, 0x1, RZ, 0xc0, !PT ;  /* 0x0000000100001812 */ /* 0x000fe400078ec0ff */
[----:B------:R-:W-:Y:S02]  /*5d90*/  CS2R R30, SRZ ;  /* 0x00000000001e7805 */ /* 0x000fe4000001ff00 */
[----:B------:R-:W-:Y:S02]  /*5da0*/  SHF.L.U32 R2, R54, 0x1f, RZ ;  /* 0x0000001f36027819 */ /* 0x000fe400000006ff */
[----:B------:R-:W-:Y:S02]  /*5db0*/  CS2R R28, SRZ ;  /* 0x00000000001c7805 */ /* 0x000fe4000001ff00 */
[----:B------:R-:W-:Y:S01]  /*5dc0*/  ISETP.NE.U32.OR P5, PT, R0, 0x1, !P1 ;  /* 0x000000010000780c */ /* 0x000fe20004fa5470 */
[----:B------:R-:W-:Y:S01]  /*5dd0*/  IMAD.IADD R59, R56, 0x1, R60 ;  /* 0x00000001383b7824 */ /* 0x000fe200078e023c */
[----:B------:R-:W-:Y:S02]  /*5de0*/  PLOP3.LUT P2, PT, PT, PT, UP1, 0x80, 0x8 ;  /* 0x000000000008781c */ /* 0x000fe40003f4f018 */
[----:B------:R-:W-:Y:S02]  /*5df0*/  LEA.HI R25, R22, R22, RZ, 0x1 ;  /* 0x0000001616197211 */ /* 0x000fe400078f08ff */
[----:B------:R-:W-:Y:S02]  /*5e00*/  LOP3.LUT P4, R51, R45, 0xff, RZ, 0xc0, !PT ;  /* 0x000000ff2d337812 */ /* 0x000fe4000788c0ff */
[----:B------:R-:W-:Y:S02]  /*5e10*/  SEL R3, RZ, 0xffffffff, P3 ;  /* 0xffffffffff037807 */ /* 0x000fe40001800000 */
[----:B------:R-:W-:Y:S03]  /*5e20*/  P2R R58, PR, RZ, 0x20 ;  /* 0x00000020ff3a7803 */ /* 0x000fe60000000000 */
[----:B------:R-:W-:Y:S02]  /*5e30*/  @P5 SHF.L.U32 R0, R55, 0x1f, RZ ;  /* 0x0000001f37005819 */ /* 0x000fe400000006ff */
[----:B------:R-:W-:Y:S02]  /*5e40*/  @P2 SEL R3, R4, R3, !P4 ;  /* 0x0000000304032207 */ /* 0x000fe40006000000 */
[----:B------:R1:W2:Y:S02]  /*5e50*/  @P5 SYNCS.PHASECHK.TRANS64.TRYWAIT P1, [UR44+0x30], R0 ;  /* 0x00003000ff0055a7 */ /* 0x0002a4000802112c */
[----:B------:R-:W-:Y:S04]  /*5e60*/  LOP3.LUT R3, R3, 0x1, RZ, 0xc0, !PT ;  /* 0x0000000103037812 */ /* 0x000fe800078ec0ff */
[----:B------:R-:W-:Y:S04]  /*5e70*/  ISETP.NE.U32.AND P2, PT, R3, 0x1, PT ;  /* 0x000000010300780c */ /* 0x000fe80003f45070 */
[----:B------:R-:W-:Y:S01]  /*5e80*/  P2R R64, PR, RZ, 0x4 ;  /* 0x00000004ff407803 */ /* 0x000fe20000000000 */
[----:B------:R4:W3:Y:S01]  /*5e90*/  SYNCS.PHASECHK.TRANS64.TRYWAIT P0, [R26+URZ+0xa0], R2 ;  /* 0x0000a0021a0075a7 */ /* 0x0008e200080011ff */
[C---:B-1----:R-:W-:Y:S01]  /*5ea0*/  IMAD.SHL.U32 R0, R25.reuse, 0x40, RZ ;  /* 0x0000004019007824 */ /* 0x042fe200078e00ff */
[----:B------:R-:W-:Y:S04]  /*5eb0*/  LOP3.LUT R25, R25, 0xffe, RZ, 0xc0, !PT ;  /* 0x00000ffe19197812 */ /* 0x000fe800078ec0ff */
[----:B------:R-:W-:Y:S01]  /*5ec0*/  LOP3.LUT R0, R0, 0xffffff80, RZ, 0xc0, !PT ;  /* 0xffffff8000007812 */ /* 0x000fe200078ec0ff */
[----:B------:R-:W-:Y:S04]  /*5ed0*/  IMAD.IADD R25, R22, 0x1, -R25 ;  /* 0x0000000116197824 */ /* 0x000fe800078e0a19 */
[----:B------:R-:W-:Y:S04]  /*5ee0*/  IMAD.IADD R0, R23, 0x1, R0 ;  /* 0x0000000117007824 */ /* 0x000fe800078e0200 */
[----:B------:R-:W-:Y:S01]  /*5ef0*/  IMAD R25, R25, 0x100000, R0 ;  /* 0x0010000019197824 */ /* 0x000fe200078e0200 */
[----:B--2---:R-:W-:Y:S01]  /*5f00*/  @P5 SEL R63, RZ, 0x1, !P1 ;  /* 0x00000001ff3f5807 */ /* 0x004fe20004800000 */
[----:B----4-:R-:W-:Y:S06]  /*5f10*/  @!P5 BRA `(.L_x_97) ;  /* 0x000000000044d947 */ /* 0x010fec0003800000 */
[----:B------:R-:W-:Y:S01]  /*5f20*/  IMAD.MOV.U32 R38, RZ, RZ, RZ ;  /* 0x000000ffff267224 */ /* 0x000fe200078e00ff */
[----:B------:R-:W-:Y:S01]  /*5f30*/  ISETP.NE.AND P1, PT, R63, RZ, PT ;  /* 0x000000ff3f00720c */ /* 0x000fe20003f25270 */
[----:B------:R-:W-:Y:S01]  /*5f40*/  BSSY B0, `(.L_x_98) ;  /* 0x0000008000007945 */ /* 0x000fe20003800000 */
[----:B------:R-:W-:Y:S02]  /*5f50*/  CS2R R30, SRZ ;  /* 0x00000000001e7805 */ /* 0x000fe4000001ff00 */
[----:B------:R-:W-:Y:S02]  /*5f60*/  CS2R R28, SRZ ;  /* 0x00000000001c7805 */ /* 0x000fe4000001ff00 */
[----:B------:R-:W-:Y:S07]  /*5f70*/  CS2R R36, SRZ ;  /* 0x0000000000247805 */ /* 0x000fee000001ff00 */
[----:B------:R-:W-:Y:S05]  /*5f80*/  @P1 BRA `(.L_x_99) ;  /* 0x00000000000c1947 */ /* 0x000fea0003800000 */
[----:B------:R-:W-:Y:S04]  /*5f90*/  SHF.L.U32 R3, R55, 0x1f, RZ ;  /* 0x0000001f37037819 */ /* 0x000fe800000006ff */
[----:B------:R-:W1:Y:S02]  /*5fa0*/  SYNCS.PHASECHK.TRANS64.TRYWAIT P1, [UR44+0x30], R3 ;  /* 0x00003003ff0075a7 */ /* 0x000e64000802112c */
[----:B-1----:R-:W-:Y:S05]  /*5fb0*/  @!P1 BRA `(.L_x_100) ;  /* 0x0000002c009c9947 */ /* 0x002fea0003800000 */
.L_x_99:
[----:B------:R-:W-:Y:S05]  /*5fc0*/  BSYNC B0 ;  /* 0x0000000000007941 */ /* 0x000fea0003800000 */
.L_x_98:
[----:B------:R-:W-:Y:S01]  /*5fd0*/  ISETP.NE.AND P1, PT, R64, RZ, PT ;  /* 0x000000ff4000720c */ /* 0x000fe20003f25270 */
[----:B------:R-:W-:Y:S11]  /*5fe0*/  HFMA2 R61, -RZ, RZ, 0, 5.9604644775390625e-08 ;  /* 0x00000001ff3d7431 */ /* 0x000ff600000001ff */
[----:B------:R-:W-:Y:S01]  /*5ff0*/  @!UPT UIADD3 URZ, UPT, UPT, URZ, URZ, URZ ;  /* 0x000000fffffff290 */ /* 0x000fe2000fffe0ff */
[----:B------:R-:W-:Y:S05]  /*6000*/  @P1 WARPSYNC.ALL ;  /* 0x0000000000001948 */ /* 0x000fea0003800000 */
[----:B------:R2:W4:Y:S04]  /*6010*/  @P1 LDSM.16.M88.4 R28, [R62+UR44+0x200] ;  /* 0x0002002c3e1c183b */ /* 0x0005280008000200 */
[----:B------:R2:W1:Y:S02]  /*6020*/  @P1 LDSM.16.M88.4 R36, [R59+0x200] ;  /* 0x000200003b24183b */ /* 0x0004640000000200 */
.L_x_97:
[----:B------:R-:W-:Y:S05]  /*6030*/  BSYNC B1 ;  /* 0x0000000000017941 */ /* 0x000fea0003800000 */
.L_x_96:
[----:B-1----:R-:W-:Y:S04]  /*6040*/  SHF.R.U32.HI R0, RZ, 0x15, R25 ;  /* 0x00000015ff007819 */ /* 0x002fe80000011619 */
[----:B------:R-:W-:Y:S01]  /*6050*/  LOP3.LUT P1, RZ, R0, 0x3, R46, 0x48, !PT ;  /* 0x0000000300ff7812 */ /* 0x000fe2000782482e */
[----:B------:R-:W-:Y:S01]  /*6060*/  @!UPT UIADD3 URZ, UPT, UPT, URZ, URZ, URZ ;  /* 0x000000fffffff290 */ /* 0x000fe2000fffe0ff */
[----:B---3--:R-:W-:Y:S11]  /*6070*/  @P0 BRA `(.L_x_101) ;  /* 0x0000000000080947 */ /* 0x008ff60003800000 */
[----:B------:R-:W1:Y:S02]  /*6080*/  SYNCS.PHASECHK.TRANS64.TRYWAIT P0, [R26+URZ+0xa0], R2 ;  /* 0x0000a0021a0075a7 */ /* 0x000e6400080011ff */
[----:B-1----:R-:W-:Y:S05]  /*6090*/  @!P0 BRA `(.L_x_102) ;  /* 0x0000002c007c8947 */ /* 0x002fea0003800000 */
.L_x_101:
[----:B------:R-:W-:Y:S05]  /*60a0*/  @!P1 BRA `(.L_x_103) ;  /* 0x0000000000409947 */ /* 0x000fea0003800000 */
[----:B------:R-:W3:Y:S01]  /*60b0*/  LDCU.64 UR8, c[0x4][0x70] ;  /* 0x01000e00ff0877ac */ /* 0x000ee20008000a00 */
[----:B------:R-:W-:Y:S01]  /*60c0*/  MOV R3, 0x0 ;  /* 0x0000000000037802 */ /* 0x000fe20000000f00 */
[----:B------:R-:W-:Y:S02]  /*60d0*/  HFMA2 R12, -RZ, RZ, 0, 5.9604644775390625e-08 ;  /* 0x00000001ff0c7431 */ /* 0x000fe400000001ff */
[----:B------:R-:W-:Y:S02]  /*60e0*/  IMAD.MOV.U32 R8, RZ, RZ, 0x192 ;  /* 0x00000192ff087424 */ /* 0x000fe400078e00ff */
[----:B------:R-:W-:Y:S01]  /*60f0*/  IMAD.MOV.U32 R13, RZ, RZ, RZ ;  /* 0x000000ffff0d7224 */ /* 0x000fe200078e00ff */
[----:B------:R-:W5:Y:S01]  /*6100*/  LDCU.64 UR6, c[0x4][0x78] ;  /* 0x01000f00ff0677ac */ /* 0x000f620008000a00 */
[----:B-1----:R-:W1:Y:S01]  /*6110*/  LDC.64 R2, c[0x4][R3] ;  /* 0x0100000003027b82 */ /* 0x002e620000000a00 */
[----:B------:R-:W2:Y:S01]  /*6120*/  LDCU.64 UR4, c[0x4][0x10] ;  /* 0x01000200ff0477ac */ /* 0x000ea20008000a00 */
[----:B---3--:R-:W-:Y:S01]  /*6130*/  MOV R5, UR9 ;  /* 0x0000000900057c02 */ /* 0x008fe20008000f00 */
[----:B------:R-:W-:Y:S01]  /*6140*/  IMAD.U32 R4, RZ, RZ, UR8 ;  /* 0x00000008ff047e24 */ /* 0x000fe2000f8e00ff */
[----:B-----5:R-:W-:Y:S01]  /*6150*/  MOV R7, UR7 ;  /* 0x0000000700077c02 */ /* 0x020fe20008000f00 */
[----:B------:R-:W-:Y:S01]  /*6160*/  IMAD.U32 R6, RZ, RZ, UR6 ;  /* 0x00000006ff067e24 */ /* 0x000fe2000f8e00ff */
[----:B--2---:R-:W-:Y:S01]  /*6170*/  MOV R11, UR5 ;  /* 0x00000005000b7c02 */ /* 0x004fe20008000f00 */
[----:B------:R-:W-:Y:S02]  /*6180*/  IMAD.U32 R10, RZ, RZ, UR4 ;  /* 0x00000004ff0a7e24 */ /* 0x000fe4000f8e00ff */
[----:B------:R-:W-:Y:S07]  /*6190*/  LEPC R20, `(.L_x_103) ;  /* 0x000000001014794e */ /* 0x000fee0000000000 */
[----:B-1--4-:R-:W-:Y:S05]  /*61a0*/  CALL.ABS.NOINC R2 ;  /* 0x0000000002007343 */ /* 0x012fea0003c00000 */
.L_x_103:
[----:B------:R-:W-:Y:S05]  /*61b0*/  WARPSYNC.ALL ;  /* 0x0000000000007948 */ /* 0x000fea0003800000 */
[----:B------:R-:W-:Y:S01]  /*61c0*/  R2UR UR4, R25 ;  /* 0x00000000190472ca */ /* 0x000fe200000e0000 */
[--C-:B----4-:R-:W-:Y:S01]  /*61d0*/  HADD2.F32 R3, -RZ, R28.reuse.H0_H0 ;  /* 0x2000001cff037230 */ /* 0x110fe20000004100 */
[----:B------:R-:W-:Y:S01]  /*61e0*/  ISETP.NE.AND P0, PT, R57, RZ, PT ;  /* 0x000000ff3900720c */ /* 0x000fe20003f05270 */
[--C-:B------:R-:W-:Y:S01]  /*61f0*/  HADD2.F32 R20, -RZ, R29.reuse.H0_H0 ;  /* 0x2000001dff147230 */ /* 0x100fe20000004100 */
[----:B------:R-:W-:Y:S01]  /*6200*/  BSSY.RECONVERGENT B0, `(.L_x_104) ;  /* 0x000004c000007945 */ /* 0x000fe20003800200 */
[----:B------:R-:W-:Y:S08]  /*6210*/  HADD2.F32 R21, -RZ, R29.H1_H1 ;  /* 0x3000001dff157230 */ /* 0x000ff00000004100 */
[----:B------:R-:W3:Y:S02]  /*6220*/  LDTM.16dp256bit.x4 R4, tmem[UR4] ;  /* 0x00000004000479ee */ /* 0x000ee40008120000 */
[C---:B---3--:R-:W-:Y:S01]  /*6230*/  FMUL R0, R24.reuse, R4 ;  /* 0x0000000418007220 */ /* 0x048fe20000400000 */
[----:B------:R-:W-:Y:S02]  /*6240*/  HADD2.F32 R4, -RZ, R28.H1_H1 ;  /* 0x3000001cff047230 */ /* 0x000fe40000004100 */
[C---:B-1----:R-:W-:Y:S01]  /*6250*/  FMUL R2, R24.reuse, R5 ;  /* 0x0000000518027220 */ /* 0x042fe20000400000 */
[C---:B------:R-:W-:Y:S01]  /*6260*/  FMUL R7, R24.reuse, R7 ;  /* 0x0000000718077220 */ /* 0x040fe20000400000 */
[C---:B------:R-:W-:Y:S01]  /*6270*/  FFMA R0, R27.reuse, R3, R0 ;  /* 0x000000031b007223 */ /* 0x040fe20000000000 */
[C---:B------:R-:W-:Y:S01]  /*6280*/  FMUL R3, R24.reuse, R6 ;  /* 0x0000000618037220 */ /* 0x040fe20000400000 */
[C---:B------:R-:W-:Y:S01]  /*6290*/  FFMA R2, R27.reuse, R4, R2 ;  /* 0x000000041b027223 */ /* 0x040fe20000000002 */
[C---:B------:R-:W-:Y:S01]  /*62a0*/  FMUL R4, R24.reuse, R8 ;  /* 0x0000000818047220 */ /* 0x040fe20000400000 */
[C---:B------:R-:W-:Y:S01]  /*62b0*/  FMUL R8, R24.reuse, R12 ;  /* 0x0000000c18087220 */ /* 0x040fe20000400000 */
[C---:B------:R-:W-:Y:S01]  /*62c0*/  FFMA R3, R27.reuse, R20, R3 ;  /* 0x000000141b037223 */ /* 0x040fe20000000003 */
[----:B------:R-:W-:Y:S01]  /*62d0*/  FMUL R12, R24, R16 ;  /* 0x00000010180c7220 */ /* 0x000fe20000400000 */
[--C-:B------:R-:W-:Y:S01]  /*62e0*/  HADD2.F32 R16, -RZ, R30.reuse.H0_H0 ;  /* 0x2000001eff107230 */ /* 0x100fe20000004100 */
[----:B------:R-:W-:Y:S01]  /*62f0*/  F2FP.F16.F32.PACK_AB R32, R2, R0 ;  /* 0x000000000220723e */ /* 0x000fe200000000ff */
[----:B------:R-:W-:Y:S02]  /*6300*/  HADD2.F32 R0, -RZ, R30.H1_H1 ;  /* 0x3000001eff007230 */ /* 0x000fe40000004100 */
[C---:B------:R-:W-:Y:S01]  /*6310*/  FFMA R7, R27.reuse, R21, R7 ;  /* 0x000000151b077223 */ /* 0x040fe20000000007 */
[C---:B------:R-:W-:Y:S01]  /*6320*/  FMUL R5, R24.reuse, R9 ;  /* 0x0000000918057220 */ /* 0x040fe20000400000 */
[--C-:B------:R-:W-:Y:S02]  /*6330*/  HADD2.F32 R2, -RZ, R31.reuse.H0_H0 ;  /* 0x2000001fff027230 */ /* 0x100fe40000004100 */
[C---:B------:R-:W-:Y:S01]  /*6340*/  FFMA R4, R27.reuse, R16, R4 ;  /* 0x000000101b047223 */ /* 0x040fe20000000004 */
[C---:B------:R-:W-:Y:S01]  /*6350*/  FMUL R6, R24.reuse, R10 ;  /* 0x0000000a18067220 */ /* 0x040fe20000400000 */
[C---:B------:R-:W-:Y:S01]  /*6360*/  FFMA R5, R27.reuse, R0, R5 ;  /* 0x000000001b057223 */ /* 0x040fe20000000005 */
[----:B------:R-:W-:Y:S02]  /*6370*/  HADD2.F32 R16, -RZ, R31.H1_H1 ;  /* 0x3000001fff107230 */ /* 0x000fe40000004100 */
[C---:B------:R-:W-:Y:S01]  /*6380*/  FMUL R11, R24.reuse, R11 ;  /* 0x0000000b180b7220 */ /* 0x040fe20000400000 */
[----:B------:R-:W-:Y:S01]  /*6390*/  FFMA R6, R27, R2, R6 ;  /* 0x000000021b067223 */ /* 0x000fe20000000006 */
[--C-:B------:R-:W-:Y:S01]  /*63a0*/  HADD2.F32 R0, -RZ, R36.reuse.H0_H0 ;  /* 0x20000024ff007230 */ /* 0x100fe20000004100 */
[----:B------:R-:W-:Y:S01]  /*63b0*/  F2FP.F16.F32.PACK_AB R33, R7, R3 ;  /* 0x000000030721723e */ /* 0x000fe200000000ff */
[----:B------:R-:W-:Y:S02]  /*63c0*/  HADD2.F32 R2, -RZ, R36.H1_H1 ;  /* 0x30000024ff027230 */ /* 0x000fe40000004100 */
[C---:B------:R-:W-:Y:S01]  /*63d0*/  FMUL R9, R24.reuse, R13 ;  /* 0x0000000d18097220 */ /* 0x040fe20000400000 */
[--C-:B------:R-:W-:Y:S02]  /*63e0*/  HADD2.F32 R3, -RZ, R37.reuse.H0_H0 ;  /* 0x20000025ff037230 */ /* 0x100fe40000004100 */
[C---:B------:R-:W-:Y:S01]  /*63f0*/  FMUL R10, R24.reuse, R14 ;  /* 0x0000000e180a7220 */ /* 0x040fe20000400000 */
[C---:B------:R-:W-:Y:S01]  /*6400*/  FFMA R11, R27.reuse, R16, R11 ;  /* 0x000000101b0b7223 */ /* 0x040fe2000000000b */
[C---:B------:R-:W-:Y:S01]  /*6410*/  FFMA R8, R27.reuse, R0, R8 ;  /* 0x000000001b087223 */ /* 0x040fe20000000008 */
[C---:B------:R-:W-:Y:S01]  /*6420*/  FFMA R9, R27.reuse, R2, R9 ;  /* 0x000000021b097223 */ /* 0x040fe20000000009 */
[----:B------:R-:W-:Y:S02]  /*6430*/  HADD2.F32 R0, -RZ, R37.H1_H1 ;  /* 0x30000025ff007230 */ /* 0x000fe40000004100 */
[----:B------:R-:W-:Y:S01]  /*6440*/  FFMA R10, R27, R3, R10 ;  /* 0x000000031b0a7223 */ /* 0x000fe2000000000a */
[C---:B------:R-:W-:Y:S01]  /*6450*/  FMUL R15, R24.reuse, R15 ;  /* 0x0000000f180f7220 */ /* 0x040fe20000400000 */
[--C-:B------:R-:W-:Y:S01]  /*6460*/  HADD2.F32 R2, -RZ, R38.reuse.H0_H0 ;  /* 0x20000026ff027230 */ /* 0x100fe20000004100 */
[----:B------:R-:W-:Y:S01]  /*6470*/  F2FP.F16.F32.PACK_AB R34, R5, R4 ;  /* 0x000000040522723e */ /* 0x000fe200000000ff */
[----:B------:R-:W-:Y:S02]  /*6480*/  HADD2.F32 R3, -RZ, R38.H1_H1 ;  /* 0x30000026ff037230 */ /* 0x000fe40000004100 */
[C---:B------:R-:W-:Y:S01]  /*6490*/  FMUL R13, R24.reuse, R17 ;  /* 0x00000011180d7220 */ /* 0x040fe20000400000 */
[--C-:B------:R-:W-:Y:S02]  /*64a0*/  HADD2.F32 R4, -RZ, R39.reuse.H0_H0 ;  /* 0x20000027ff047230 */ /* 0x100fe40000004100 */
[C---:B------:R-:W-:Y:S01]  /*64b0*/  FMUL R14, R24.reuse, R18 ;  /* 0x00000012180e7220 */ /* 0x040fe20000400000 */
[----:B------:R-:W-:Y:S02]  /*64c0*/  HADD2.F32 R5, -RZ, R39.H1_H1 ;  /* 0x30000027ff057230 */ /* 0x000fe40000004100 */
[C---:B------:R-:W-:Y:S01]  /*64d0*/  FFMA R15, R27.reuse, R0, R15 ;  /* 0x000000001b0f7223 */ /* 0x040fe2000000000f */
[----:B------:R-:W-:Y:S01]  /*64e0*/  FMUL R19, R24, R19 ;  /* 0x0000001318137220 */ /* 0x000fe20000400000 */
[C---:B------:R-:W-:Y:S01]  /*64f0*/  FFMA R12, R27.reuse, R2, R12 ;  /* 0x000000021b0c7223 */ /* 0x040fe2000000000c */
[C---:B------:R-:W-:Y:S01]  /*6500*/  FFMA R13, R27.reuse, R3, R13 ;  /* 0x000000031b0d7223 */ /* 0x040fe2000000000d */
[C---:B------:R-:W-:Y:S01]  /*6510*/  FFMA R14, R27.reuse, R4, R14 ;  /* 0x000000041b0e7223 */ /* 0x040fe2000000000e */
[----:B------:R-:W-:Y:S01]  /*6520*/  FFMA R19, R27, R5, R19 ;  /* 0x000000051b137223 */ /* 0x000fe20000000013 */
[----:B------:R-:W-:Y:S02]  /*6530*/  F2FP.F16.F32.PACK_AB R35, R11, R6 ;  /* 0x000000060b23723e */ /* 0x000fe400000000ff */
[----:B------:R-:W-:Y:S02]  /*6540*/  F2FP.F16.F32.PACK_AB R8, R9, R8 ;  /* 0x000000080908723e */ /* 0x000fe400000000ff */
[----:B------:R-:W-:Y:S01]  /*6550*/  F2FP.F16.F32.PACK_AB R9, R15, R10 ;  /* 0x0000000a0f09723e */ /* 0x000fe200000000ff */
[----:B------:R1:W-:Y:S01]  /*6560*/  STSM.16.M88.4 [R60+0x200], R32 ;  /* 0x000200203c007844 */ /* 0x0003e20000000200 */
[----:B------:R-:W-:Y:S02]  /*6570*/  F2FP.F16.F32.PACK_AB R10, R13, R12 ;  /* 0x0000000c0d0a723e */ /* 0x000fe400000000ff */
[----:B------:R-:W-:Y:S05]  /*6580*/  F2FP.F16.F32.PACK_AB R11, R19, R14 ;  /* 0x0000000e130b723e */ /* 0x000fea00000000ff */
[----:B------:R1:W-:Y:S01]  /*6590*/  STSM.16.M88.4 [R59+0x200], R8 ;  /* 0x000200083b007844 */ /* 0x0003e20000000200 */
[----:B------:R-:W-:Y:S01]  /*65a0*/  @!PT LDS RZ, [RZ] ;  /* 0x00000000fffff984 */ /* 0x000fe20000000800 */
[----:B------:R-:W-:Y:S01]  /*65b0*/  @!PT LDS RZ, [RZ] ;  /* 0x00000000fffff984 */ /* 0x000fe20000000800 */
[----:B------:R-:W-:Y:S01]  /*65c0*/  @!PT LDS RZ, [RZ] ;  /* 0x00000000fffff984 */ /* 0x000fe20000000800 */
[----:B------:R-:W-:Y:S01]  /*65d0*/  @!PT LDS RZ, [RZ] ;  /* 0x00000000fffff984 */ /* 0x000fe20000000800 */
[----:B------:R3:W-:Y:S07]  /*65e0*/  MEMBAR.ALL.CTA ;  /* 0x0000000000007992 */ /* 0x0007ee0000008000 */
[----:B---3--:R-:W3:Y:S02]  /*65f0*/  FENCE.VIEW.ASYNC.S ;  /* 0x00000000000073c6 */ /* 0x008ee40000000000 */
[----:B---3--:R-:W-:Y:S06]  /*6600*/  BAR.SYNC.DEFER_BLOCKING 0x1, 0x80 ;  /* 0x0042000000007b1d */ /* 0x008fec0000010000 */
[----:B------:R-:W-:Y:S05]  /*6610*/  @P0 BRA `(.L_x_105) ;  /* 0x0000000000280947 */ /* 0x000fea0003800000 */
[----:B------:R-:W3:Y:S01]  /*6620*/  LDCU.64 UR6, c[0x0][0x348] ;  /* 0x00006900ff0677ac */ /* 0x000ee20008000a00 */
[----:B------:R-:W-:Y:S01]  /*6630*/  UIADD3 UR4, UPT, UPT, UR44, 0x200, URZ ;  /* 0x000002002c047890 */ /* 0x000fe2000fffe0ff */
[----:B------:R-:W-:Y:S05]  /*6640*/  UMOV UR51, UR36 ;  /* 0x0000002400337c82 */ /* 0x000fea0008000000 */
[----:B------:R-:W-:Y:S04]  /*6650*/  MOV R50, UR4 ;  /* 0x0000000400327c02 */ /* 0x000fe80008000f00 */
[----:B------:R-:W-:Y:S01]  /*6660*/  R2UR UR48, R50 ;  /* 0x00000000323072ca */ /* 0x000fe200000e0000 */
[----:B---3--:R-:W-:Y:S04]  /*6670*/  UIADD3 UR4, UP0, UPT, UR6, 0x680, URZ ;  /* 0x0000068006047890 */ /* 0x008fe8000ff1e0ff */
[----:B------:R-:W-:Y:S09]  /*6680*/  UIADD3.X UR5, UPT, UPT, URZ, UR7, URZ, UP0, !UPT ;  /* 0x00000007ff057290 */ /* 0x000ff200087fe4ff */
[----:B------:R3:W-:Y:S01]  /*6690*/  UTMASTG.3D [UR48], [UR4] ;  /* 0x00000030040073b5 */ /* 0x0007e20008010000 */
[----:B------:R0:W-:Y:S01]  /*66a0*/  UTMACMDFLUSH ;  /* 0x00000000000079b7 */ /* 0x0001e20000000000 */
[----:B---3--:R-:W-:Y:S04]  /*66b0*/  DEPBAR.LE SB0, 0x1 ;  /* 0x000080400000791a */ /* 0x008fe80000000000 */
.L_x_105:
[----:B------:R-:W-:Y:S05]  /*66c0*/  BSYNC.RECONVERGENT B0 ;  /* 0x0000000000007941 */ /* 0x000fea0003800200 */
.L_x_104:
[----:B------:R-:W-:Y:S01]  /*66d0*/  BAR.SYNC.DEFER_BLOCKING 0x1, 0x80 ;  /* 0x0042000000007b1d */ /* 0x000fe20000010000 */
[----:B------:R-:W-:Y:S01]  /*66e0*/  ISETP.NE.AND P1, PT, R58, RZ, PT ;  /* 0x000000ff3a00720c */ /* 0x000fe20003f25270 */
[----:B------:R-:W-:Y:S01]  /*66f0*/  UISETP.NE.AND UP0, UPT, UR47, URZ, UPT ;  /* 0x000000ff2f00728c */ /* 0x000fe2000bf05270 */
[----:B------:R-:W-:Y:S11]  /*6700*/  LEA R4, R61, UR44, 0x3 ;  /* 0x0000002c3d047c11 */ /* 0x000ff6000f8e18ff */
[----:B------:R-:W-:Y:S01]  /*6710*/  @P1 SHF.L.U32 R3, R55, 0x1f, RZ ;  /* 0x0000001f37031819 */ /* 0x000fe200000006ff */
[----:B------:R-:W-:Y:S06]  /*6720*/  BRA.U !UP0, `(.L_x_106) ;  /* 0x0000000108247547 */ /* 0x000fec000b800000 */
[----:B------:R-:W3:Y:S01]  /*6730*/  S2R R0, SR_CgaCtaId ;  /* 0x0000000000007919 */ /* 0x000ee20000008800 */
[----:B------:R-:W-:Y:S01]  /*6740*/  IMAD.U32 R2, RZ, RZ, UR46 ;  /* 0x0000002eff027e24 */ /* 0x000fe2000f8e00ff */
[----:B------:R-:W-:Y:S04]  /*6750*/  UIADD3 UR4, UPT, UPT, UR46, 0x1, URZ ;  /* 0x000000012e047890 */ /* 0x000fe8000fffe0ff */
[----:B------:R-:W-:Y:S01]  /*6760*/  @P1 LEA R2, R2, UR44, 0x3 ;  /* 0x0000002c02021c11 */ /* 0x000fe2000f8e18ff */
[----:B------:R-:W-:Y:S04]  /*6770*/  UISETP.NE.AND UP0, UPT, UR4, 0x4, UPT ;  /* 0x000000040400788c */ /* 0x000fe8000bf05270 */
[----:B------:R-:W-:Y:S01]  /*6780*/  @P1 VIADD R2, R2, 0x50 ;  /* 0x0000005002021836 */ /* 0x000fe20000000000 */
[----:B------:R-:W-:Y:S04]  /*6790*/  USEL UR46, UR4, URZ, UP0 ;  /* 0x000000ff042e7287 */ /* 0x000fe80008000000 */
[----:B---3--:R-:W-:Y:S04]  /*67a0*/  @P1 PRMT R0, R0, 0x654, R2 ;  /* 0x0000065400001816 */ /* 0x008fe80000000002 */
[----:B------:R3:W-:Y:S04]  /*67b0*/  @P1 SYNCS.ARRIVE.TRANS64.RED.A1T0 RZ, [R0+URZ], RZ ;  /* 0x000000ff00ff19a7 */ /* 0x0007e800081004ff */
.L_x_106:
[----:B------:R-:W4:Y:S01]  /*67c0*/  @P1 SYNCS.PHASECHK.TRANS64.TRYWAIT P0, [R4+URZ+0x30], R3 ;  /* 0x00003003040015a7 */ /* 0x000f2200080011ff */
[----:B------:R-:W-:Y:S01]  /*67d0*/  BSSY B1, `(.L_x_107) ;  /* 0x0000013000017945 */ /* 0x000fe20003800000 */
[----:B----4-:R-:W-:Y:S03]  /*67e0*/  @P1 SEL R63, RZ, 0x1, !P0 ;  /* 0x00000001ff3f1807 */ /* 0x010fe60004000000 */
[----:B------:R-:W-:Y:S05]  /*67f0*/  @!P1 BRA `(.L_x_108) ;  /* 0x0000000000409947 */ /* 0x000fea0003800000 */
[----:B------:R-:W-:Y:S01]  /*6800*/  ISETP.NE.AND P1, PT, R64, RZ, PT ;  /* 0x000000ff4000720c */ /* 0x000fe20003f25270 */
[----:B------:R-:W-:Y:S01]  /*6810*/  BSSY B0, `(.L_x_109) ;  /* 0x0000009000007945 */ /* 0x000fe20003800000 */
[----:B------:R-:W-:Y:S11]  /*6820*/  ISETP.NE.AND P0, PT, R63, RZ, PT ;  /* 0x000000ff3f00720c */ /* 0x000ff60003f05270 */
[----:B------:R-:W-:Y:S05]  /*6830*/  @P1 IMAD R3, R61, 0x1000, R62 ;  /* 0x000010003d031824 */ /* 0x000fea00078e023e */
[----:B------:R-:W-:Y:S05]  /*6840*/  @P1 IADD3 R2, PT, PT, R3, UR44, RZ ;  /* 0x0000002c03021c10 */ /* 0x000fea000fffe0ff */
[----:B------:R-:W-:Y:S01]  /*6850*/  @P1 IMAD.IADD R2, R56, 0x1, R2 ;  /* 0x0000000138021824 */ /* 0x000fe200078e0202 */
[----:B------:R-:W-:Y:S06]  /*6860*/  @P0 BRA `(.L_x_110) ;  /* 0x00000000000c0947 */ /* 0x000fec0003800000 */
[----:B---3--:R-:W-:Y:S04]  /*6870*/  SHF.L.U32 R0, R55, 0x1f, RZ ;  /* 0x0000001f37007819 */ /* 0x008fe800000006ff */
[----:B------:R-:W3:Y:S02]  /*6880*/  SYNCS.PHASECHK.TRANS64.TRYWAIT P0, [R4+URZ+0x30], R0 ;  /* 0x00003000040075a7 */ /* 0x000ee400080011ff */
[----:B---3--:R-:W-:Y:S05]  /*6890*/  @!P0 BRA `(.L_x_111) ;  /* 0x0000002400908947 */ /* 0x008fea0003800000 */
.L_x_110:
[----:B------:R-:W-:Y:S05]  /*68a0*/  BSYNC B0 ;  /* 0x0000000000007941 */ /* 0x000fea0003800000 */
.L_x_109:
[----:B------:R-:W-:Y:S02]  /*68b0*/  ISETP.NE.AND P0, PT, R64, RZ, PT ;  /* 0x000000ff4000720c */ /* 0x000fe40003f05270 */
[----:B------:R-:W-:Y:S11]  /*68c0*/  IADD3 R61, PT, PT, R61, 0x1, RZ ;  /* 0x000000013d3d7810 */ /* 0x000ff60007ffe0ff */
[----:B------:R-:W-:Y:S05]  /*68d0*/  @P0 WARPSYNC.ALL ;  /* 0x0000000000000948 */ /* 0x000fea0003800000 */
[----:B------:R4:W1:Y:S04]  /*68e0*/  @P0 LDSM.16.M88.4 R28, [R3+UR44+0x200] ;  /* 0x0002002c031c083b */ /* 0x0008680008000200 */
[----:B------:R4:W1:Y:S02]  /*68f0*/  @P0 LDSM.16.M88.4 R36, [R2+0x200] ;  /* 0x000200000224083b */ /* 0x0008640000000200 */
.L_x_108:
[----:B------:R-:W-:Y:S05]  /*6900*/  BSYNC B1 ;  /* 0x0000000000017941 */ /* 0x000fea0003800000 */
.L_x_107:
[----:B---3--:R-:W-:Y:S05]  /*6910*/  VIADD R0, R25, 0x20 ;  /* 0x0000002019007836 */ /* 0x008fea0000000000 */
[----:B------:R-:W-:Y:S04]  /*6920*/  SHF.R.U32.HI R0, RZ, 0x15, R0 ;  /* 0x00000015ff007819 */ /* 0x000fe80000011600 */
[----:B------:R-:W-:Y:S11]  /*6930*/  LOP3.LUT P0, RZ, R0, 0x3, R46, 0x48, !PT ;  /* 0x0000000300ff7812 */ /* 0x000ff6000780482e */
[----:B------:R-:W-:Y:S02]  /*6940*/  @!UPT UIADD3 URZ, UPT, UPT, URZ, URZ, URZ ;  /* 0x000000fffffff290 */ /* 0x000fe4000fffe0ff */
[----:B------:R-:W-:Y:S05]  /*6950*/  @!P0 BRA `(.L_x_112) ;  /* 0x0000000000408947 */ /* 0x000fea0003800000 */
[----:B------:R-:W3:Y:S01]  /*6960*/  LDCU.64 UR8, c[0x4][0x70] ;  /* 0x01000e00ff0877ac */ /* 0x000ee20008000a00 */
[----:B----4-:R-:W-:Y:S01]  /*6970*/  MOV R3, 0x0 ;  /* 0x0000000000037802 */ /* 0x010fe20000000f00 */
[----:B------:R-:W-:Y:S02]  /*6980*/  HFMA2 R12, -RZ, RZ, 0, 5.9604644775390625e-08 ;  /* 0x00000001ff0c7431 */ /* 0x000fe400000001ff */
[----:B-1----:R-:W-:Y:S02]  /*6990*/  IMAD.MOV.U32 R8, RZ, RZ, 0x192 ;  /* 0x00000192ff087424 */ /* 0x002fe400078e00ff */
[----:B------:R-:W-:Y:S01]  /*69a0*/  IMAD.MOV.U32 R13, RZ, RZ, RZ ;  /* 0x000000ffff0d7224 */ /* 0x000fe200078e00ff */
[----:B------:R-:W1:Y:S01]  /*69b0*/  LDCU.64 UR6, c[0x4][0x78] ;  /* 0x01000f00ff0677ac */ /* 0x000e620008000a00 */
[----:B------:R-:W4:Y:S01]  /*69c0*/  LDC.64 R2, c[0x4][R3] ;  /* 0x0100000003027b82 */ /* 0x000f220000000a00 */
[----:B------:R-:W5:Y:S01]  /*69d0*/  LDCU.64 UR4, c[0x4][0x10] ;  /* 0x01000200ff0477ac */ /* 0x000f620008000a00 */
[----:B---3--:R-:W-:Y:S01]  /*69e0*/  MOV R5, UR9 ;  /* 0x0000000900057c02 */ /* 0x008fe20008000f00 */
[----:B------:R-:W-:Y:S01]  /*69f0*/  IMAD.U32 R4, RZ, RZ, UR8 ;  /* 0x00000008ff047e24 */ /* 0x000fe2000f8e00ff */
[----:B-1----:R-:W-:Y:S01]  /*6a00*/  MOV R7, UR7 ;  /* 0x0000000700077c02 */ /* 0x002fe20008000f00 */
[----:B------:R-:W-:Y:S01]  /*6a10*/  IMAD.U32 R6, RZ, RZ, UR6 ;  /* 0x00000006ff067e24 */ /* 0x000fe2000f8e00ff */
[----:B-----5:R-:W-:Y:S01]  /*6a20*/  MOV R11, UR5 ;  /* 0x00000005000b7c02 */ /* 0x020fe20008000f00 */
[----:B------:R-:W-:Y:S02]  /*6a30*/  IMAD.U32 R10, RZ, RZ, UR4 ;  /* 0x00000004ff0a7e24 */ /* 0x000fe4000f8e00ff */
[----:B------:R-:W-:Y:S07]  /*6a40*/  LEPC R20, `(.L_x_112) ;  /* 0x000000001014794e */ /* 0x000fee0000000000 */
[----:B--2-4-:R-:W-:Y:S05]  /*6a50*/  CALL.ABS.NOINC R2 ;  /* 0x0000000002007343 */ /* 0x014fea0003c00000 */
.L_x_112:
[----:B------:R-:W-:Y:S01]  /*6a60*/  ISETP.NE.AND P6, PT, R58, RZ, PT ;  /* 0x000000ff3a00720c */ /* 0x000fe20003fc5270 */
[----:B------:R-:W-:Y:S05]  /*6a70*/  WARPSYNC.ALL ;  /* 0x0000000000007948 */ /* 0x000fea0003800000 */
[----:B------:R-:W-:Y:S01]  /*6a80*/  R2UR UR4, R25 ;  /* 0x00000000190472ca */ /* 0x000fe200000e0000 */
[--C-:B-1--4-:R-:W-:Y:S01]  /*6a90*/  HADD2.F32 R3, -RZ, R28.reuse.H0_H0 ;  /* 0x2000001cff037230 */ /* 0x112fe20000004100 */
[----:B------:R-:W1:Y:S01]  /*6aa0*/  S2R R65, SR_CgaCtaId ;  /* 0x0000000000417919 */ /* 0x000e620000008800 */
[--C-:B------:R-:W-:Y:S01]  /*6ab0*/  HADD2.F32 R20, -RZ, R29.reuse.H0_H0 ;  /* 0x2000001dff147230 */ /* 0x100fe20000004100 */
[----:B------:R-:W-:Y:S01]  /*6ac0*/  ISETP.NE.AND P0, PT, R57, RZ, PT ;  /* 0x000000ff3900720c */ /* 0x000fe20003f05270 */
[----:B------:R-:W-:Y:S01]  /*6ad0*/  HADD2.F32 R21, -RZ, R29.H1_H1 ;  /* 0x3000001dff157230 */ /* 0x000fe20000004100 */
[----:B------:R-:W-:Y:S07]  /*6ae0*/  BSSY.RECONVERGENT B0, `(.L_x_113) ;  /* 0x0000051000007945 */ /* 0x000fee0003800200 */
[----:B------:R-:W3:Y:S02]  /*6af0*/  LDTM.16dp256bit.x4 R4, tmem[UR4+0x20] ;  /* 0x00002004000479ee */ /* 0x000ee40008120000 */
[C---:B---3--:R-:W-:Y:S01]  /*6b00*/  FMUL R0, R24.reuse, R4 ;  /* 0x0000000418007220 */ /* 0x048fe20000400000 */
[----:B------:R-:W-:Y:S02]  /*6b10*/  HADD2.F32 R4, -RZ, R28.H1_H1 ;  /* 0x3000001cff047230 */ /* 0x000fe40000004100 */
[C---:B------:R-:W-:Y:S01]  /*6b20*/  FMUL R2, R24.reuse, R5 ;  /* 0x0000000518027220 */ /* 0x040fe20000400000 */
[C---:B------:R-:W-:Y:S01]  /*6b30*/  FMUL R7, R24.reuse, R7 ;  /* 0x0000000718077220 */ /* 0x040fe20000400000 */
[C---:B------:R-:W-:Y:S01]  /*6b40*/  FFMA R0, R27.reuse, R3, R0 ;  /* 0x000000031b007223 */ /* 0x040fe20000000000 */
[C---:B------:R-:W-:Y:S01]  /*6b50*/  FMUL R3, R24.reuse, R6 ;  /* 0x0000000618037220 */ /* 0x040fe20000400000 */
[C---:B------:R-:W-:Y:S01]  /*6b60*/  FFMA R2, R27.reuse, R4, R2 ;  /* 0x000000041b027223 */ /* 0x040fe20000000002 */
[C---:B------:R-:W-:Y:S01]  /*6b70*/  FMUL R4, R24.reuse, R8 ;  /* 0x0000000818047220 */ /* 0x040fe20000400000 */
[----:B------:R-:W-:Y:S01]  /*6b80*/  FMUL R8, R24, R12 ;  /* 0x0000000c18087220 */ /* 0x000fe20000400000 */
[C---:B------:R-:W-:Y:S01]  /*6b90*/  FFMA R3, R27.reuse, R20, R3 ;  /* 0x000000141b037223 */ /* 0x040fe20000000003 */
[----:B------:R-:W-:Y:S01]  /*6ba0*/  FFMA R7, R27, R21, R7 ;  /* 0x000000151b077223 */ /* 0x000fe20000000007 */
[----:B------:R-:W-:Y:S01]  /*6bb0*/  F2FP.F16.F32.PACK_AB R32, R2, R0 ;  /* 0x000000000220723e */ /* 0x000fe200000000ff */
[C---:B------:R-:W-:Y:S01]  /*6bc0*/  FMUL R12, R24.reuse, R16 ;  /* 0x00000010180c7220 */ /* 0x040fe20000400000 */
[--C-:B------:R-:W-:Y:S02]  /*6bd0*/  HADD2.F32 R16, -RZ, R30.reuse.H0_H0 ;  /* 0x2000001eff107230 */ /* 0x100fe40000004100 */
[C---:B------:R-:W-:Y:S01]  /*6be0*/  FMUL R5, R24.reuse, R9 ;  /* 0x0000000918057220 */ /* 0x040fe20000400000 */
[----:B------:R-:W-:Y:S01]  /*6bf0*/  F2FP.F16.F32.PACK_AB R33, R7, R3 ;  /* 0x000000030721723e */ /* 0x000fe200000000ff */
[----:B------:R-:W-:Y:S02]  /*6c00*/  HADD2.F32 R0, -RZ, R30.H1_H1 ;  /* 0x3000001eff007230 */ /* 0x000fe40000004100 */
[C---:B------:R-:W-:Y:S01]  /*6c10*/  FMUL R6, R24.reuse, R10 ;  /* 0x0000000a18067220 */ /* 0x040fe20000400000 */
[--C-:B------:R-:W-:Y:S02]  /*6c20*/  HADD2.F32 R2, -RZ, R31.reuse.H0_H0 ;  /* 0x2000001fff027230 */ /* 0x100fe40000004100 */
[C---:B------:R-:W-:Y:S01]  /*6c30*/  FMUL R11, R24.reuse, R11 ;  /* 0x0000000b180b7220 */ /* 0x040fe20000400000 */
[----:B------:R-:W-:Y:S02]  /*6c40*/  HADD2.F32 R3, -RZ, R31.H1_H1 ;  /* 0x3000001fff037230 */ /* 0x000fe40000004100 */
[C---:B------:R-:W-:Y:S01]  /*6c50*/  FFMA R4, R27.reuse, R16, R4 ;  /* 0x000000101b047223 */ /* 0x040fe20000000004 */
[C---:B------:R-:W-:Y:S01]  /*6c60*/  FFMA R5, R27.reuse, R0, R5 ;  /* 0x000000001b057223 */ /* 0x040fe20000000005 */
[C---:B------:R-:W-:Y:S01]  /*6c70*/  FFMA R6, R27.reuse, R2, R6 ;  /* 0x000000021b067223 */ /* 0x040fe20000000006 */
[--C-:B------:R-:W-:Y:S02]  /*6c80*/  HADD2.F32 R0, -RZ, R36.reuse.H0_H0 ;  /* 0x20000024ff007230 */ /* 0x100fe40000004100 */
[----:B------:R-:W-:Y:S01]  /*6c90*/  FFMA R11, R27, R3, R11 ;  /* 0x000000031b0b7223 */ /* 0x000fe2000000000b */
[----:B------:R-:W-:Y:S01]  /*6ca0*/  HADD2.F32 R2, -RZ, R36.H1_H1 ;  /* 0x30000024ff027230 */ /* 0x000fe20000004100 */
[----:B------:R-:W-:Y:S01]  /*6cb0*/  F2FP.F16.F32.PACK_AB R34, R5, R4 ;  /* 0x000000040522723e */ /* 0x000fe200000000ff */
[C---:B------:R-:W-:Y:S01]  /*6cc0*/  FMUL R9, R24.reuse, R13 ;  /* 0x0000000d18097220 */ /* 0x040fe20000400000 */
[--C-:B------:R-:W-:Y:S01]  /*6cd0*/  HADD2.F32 R3, -RZ, R37.reuse.H0_H0 ;  /* 0x20000025ff037230 */ /* 0x100fe20000004100 */
[----:B------:R-:W-:Y:S01]  /*6ce0*/  F2FP.F16.F32.PACK_AB R35, R11, R6 ;  /* 0x000000060b23723e */ /* 0x000fe200000000ff */
[C---:B------:R-:W-:Y:S01]  /*6cf0*/  FMUL R10, R24.reuse, R14 ;  /* 0x0000000e180a7220 */ /* 0x040fe20000400000 */
[C---:B------:R-:W-:Y:S01]  /*6d00*/  FFMA R8, R27.reuse, R0, R8 ;  /* 0x000000001b087223 */ /* 0x040fe20000000008 */
[C---:B------:R-:W-:Y:S01]  /*6d10*/  FFMA R9, R27.reuse, R2, R9 ;  /* 0x000000021b097223 */ /* 0x040fe20000000009 */
[----:B------:R-:W-:Y:S01]  /*6d20*/  HADD2.F32 R0, -RZ, R37.H1_H1 ;  /* 0x30000025ff007230 */ /* 0x000fe20000004100 */
[----:B------:R3:W-:Y:S01]  /*6d30*/  STSM.16.M88.4 [R60+0x1200], R32 ;  /* 0x001200203c007844 */ /* 0x0007e20000000200 */
[----:B------:R-:W-:Y:S01]  /*6d40*/  FFMA R10, R27, R3, R10 ;  /* 0x000000031b0a7223 */ /* 0x000fe2000000000a */
[C---:B------:R-:W-:Y:S01]  /*6d50*/  FMUL R15, R24.reuse, R15 ;  /* 0x0000000f180f7220 */ /* 0x040fe20000400000 */
[----:B------:R-:W-:Y:S01]  /*6d60*/  F2FP.F16.F32.PACK_AB R8, R9, R8 ;  /* 0x000000080908723e */ /* 0x000fe200000000ff */
[--C-:B------:R-:W-:Y:S02]  /*6d70*/  HADD2.F32 R2, -RZ, R38.reuse.H0_H0 ;  /* 0x20000026ff027230 */ /* 0x100fe40000004100 */
[C---:B------:R-:W-:Y:S01]  /*6d80*/  FMUL R13, R24.reuse, R17 ;  /* 0x00000011180d7220 */ /* 0x040fe20000400000 */
[----:B------:R-:W-:Y:S02]  /*6d90*/  HADD2.F32 R3, -RZ, R38.H1_H1 ;  /* 0x30000026ff037230 */ /* 0x000fe40000004100 */
[C---:B------:R-:W-:Y:S01]  /*6da0*/  FMUL R14, R24.reuse, R18 ;  /* 0x00000012180e7220 */ /* 0x040fe20000400000 */
[--C-:B------:R-:W-:Y:S02]  /*6db0*/  HADD2.F32 R4, -RZ, R39.reuse.H0_H0 ;  /* 0x20000027ff047230 */ /* 0x100fe40000004100 */
[C---:B------:R-:W-:Y:S01]  /*6dc0*/  FFMA R15, R27.reuse, R0, R15 ;  /* 0x000000001b0f7223 */ /* 0x040fe2000000000f */
[----:B------:R-:W-:Y:S01]  /*6dd0*/  MOV R0, UR46 ;  /* 0x0000002e00007c02 */ /* 0x000fe20008000f00 */
[----:B------:R-:W-:Y:S02]  /*6de0*/  HADD2.F32 R5, -RZ, R39.H1_H1 ;  /* 0x30000027ff057230 */ /* 0x000fe40000004100 */
[----:B------:R-:W-:Y:S01]  /*6df0*/  FMUL R19, R24, R19 ;  /* 0x0000001318137220 */ /* 0x000fe20000400000 */
[C---:B------:R-:W-:Y:S01]  /*6e00*/  FFMA R12, R27.reuse, R2, R12 ;  /* 0x000000021b0c7223 */ /* 0x040fe2000000000c */
[C---:B------:R-:W-:Y:S01]  /*6e10*/  FFMA R13, R27.reuse, R3, R13 ;  /* 0x000000031b0d7223 */ /* 0x040fe2000000000d */
[C---:B------:R-:W-:Y:S01]  /*6e20*/  FFMA R14, R27.reuse, R4, R14 ;  /* 0x000000041b0e7223 */ /* 0x040fe2000000000e */
[----:B------:R-:W-:Y:S01]  /*6e30*/  FFMA R19, R27, R5, R19 ;  /* 0x000000051b137223 */ /* 0x000fe20000000013 */
[----:B------:R-:W-:Y:S02]  /*6e40*/  F2FP.F16.F32.PACK_AB R9, R15, R10 ;  /* 0x0000000a0f09723e */ /* 0x000fe400000000ff */
[----:B------:R-:W-:Y:S02]  /*6e50*/  F2FP.F16.F32.PACK_AB R10, R13, R12 ;  /* 0x0000000c0d0a723e */ /* 0x000fe400000000ff */
[----:B------:R-:W-:Y:S02]  /*6e60*/  F2FP.F16.F32.PACK_AB R11, R19, R14 ;  /* 0x0000000e130b723e */ /* 0x000fe400000000ff */
[----:B------:R-:W-:Y:S02]  /*6e70*/  @P6 LEA R0, R0, UR44, 0x3 ;  /* 0x0000002c00006c11 */ /* 0x000fe4000f8e18ff */
[----:B------:R-:W-:Y:S01]  /*6e80*/  LEA R2, R61, UR44, 0x3 ;  /* 0x0000002c3d027c11 */ /* 0x000fe2000f8e18ff */
[----:B------:R3:W-:Y:S01]  /*6e90*/  STSM.16.M88.4 [R59+0x1200], R8 ;  /* 0x001200083b007844 */ /* 0x0007e20000000200 */
[----:B------:R-:W-:Y:S02]  /*6ea0*/  @P6 IADD3 R0, PT, PT, R0, 0x50, RZ ;  /* 0x0000005000006810 */ /* 0x000fe40007ffe0ff */
[----:B------:R-:W-:Y:S01]  /*6eb0*/  @P6 SHF.L.U32 R3, R55, 0x1f, RZ ;  /* 0x0000001f37036819 */ /* 0x000fe200000006ff */
[----:B------:R-:W-:Y:S01]  /*6ec0*/  @!PT LDS RZ, [RZ] ;  /* 0x00000000fffff984 */ /* 0x000fe20000000800 */
[----:B------:R-:W-:Y:S01]  /*6ed0*/  @!PT LDS RZ, [RZ] ;  /* 0x00000000fffff984 */ /* 0x000fe20000000800 */
[----:B------:R-:W-:Y:S01]  /*6ee0*/  @!PT LDS RZ, [RZ] ;  /* 0x00000000fffff984 */ /* 0x000fe20000000800 */
[----:B------:R-:W-:Y:S01]  /*6ef0*/  @!PT LDS RZ, [RZ] ;  /* 0x00000000fffff984 */ /* 0x000fe20000000800 */
[----:B------:R4:W-:Y:S06]  /*6f00*/  MEMBAR.ALL.CTA ;  /* 0x0000000000007992 */ /* 0x0009ec0000008000 */
[----:B----4-:R-:W4:Y:S01]  /*6f10*/  FENCE.VIEW.ASYNC.S ;  /* 0x00000000000073c6 */ /* 0x010f220000000000 */
[----:B-1----:R-:W-:Y:S01]  /*6f20*/  @P6 PRMT R0, R65, 0x654, R0 ;  /* 0x0000065441006816 */ /* 0x002fe20000000000 */
[----:B----4-:R-:W-:Y:S06]  /*6f30*/  BAR.SYNC.DEFER_BLOCKING 0x1, 0x80 ;  /* 0x0042000000007b1d */ /* 0x010fec0000010000 */
[----:B------:R-:W-:Y:S05]  /*6f40*/  @P0 BRA `(.L_x_114) ;  /* 0x0000000000280947 */ /* 0x000fea0003800000 */
[----:B------:R-:W1:Y:S01]  /*6f50*/  LDCU.64 UR6, c[0x0][0x348] ;  /* 0x00006900ff0677ac */ /* 0x000e620008000a00 */
[----:B------:R-:W-:Y:S02]  /*6f60*/  UIADD3 UR9, UPT, UPT, UR49, 0x20, URZ ;  /* 0x0000002031097890 */ /* 0x000fe4000fffe0ff */
[----:B------:R-:W-:Y:S01]  /*6f70*/  UIADD3 UR8, UPT, UPT, UR44, 0x1200, URZ ;  /* 0x000012002c087890 */ /* 0x000fe2000fffe0ff */
[----:B------:R-:W-:Y:S01]  /*6f80*/  UMOV UR10, UR50 ;  /* 0x00000032000a7c82 */ /* 0x000fe20008000000 */
[----:B------:R-:W-:Y:S01]  /*6f90*/  UMOV UR11, UR36 ;  /* 0x00000024000b7c82 */ /* 0x000fe20008000000 */
[----:B-1----:R-:W-:Y:S04]  /*6fa0*/  UIADD3 UR4, UP0, UPT, UR6, 0x680, URZ ;  /* 0x0000068006047890 */ /* 0x002fe8000ff1e0ff */
[----:B------:R-:W-:Y:S09]  /*6fb0*/  UIADD3.X UR5, UPT, UPT, URZ, UR7, URZ, UP0, !UPT ;  /* 0x00000007ff057290 */ /* 0x000ff200087fe4ff */
[----:B------:R1:W-:Y:S01]  /*6fc0*/  UTMASTG.3D [UR8], [UR4] ;  /* 0x00000008040073b5 */ /* 0x0003e20008010000 */
[----:B------:R0:W-:Y:S01]  /*6fd0*/  UTMACMDFLUSH ;  /* 0x00000000000079b7 */ /* 0x0001e20000000000 */
[----:B-1----:R-:W-:Y:S04]  /*6fe0*/  DEPBAR.LE SB0, 0x1 ;  /* 0x000080400000791a */ /* 0x002fe80000000000 */
.L_x_114:
[----:B------:R-:W-:Y:S05]  /*6ff0*/  BSYNC.RECONVERGENT B0 ;  /* 0x0000000000007941 */ /* 0x000fea0003800200 */
.L_x_113:
[----:B------:R-:W-:Y:S01]  /*7000*/  BAR.SYNC.DEFER_BLOCKING 0x1, 0x80 ;  /* 0x0042000000007b1d */ /* 0x000fe20000010000 */
[----:B------:R-:W-:Y:S04]  /*7010*/  UIADD3 UR4, UPT, UPT, UR46, 0x1, URZ ;  /* 0x000000012e047890 */ /* 0x000fe8000fffe0ff */
[----:B------:R-:W-:Y:S04]  /*7020*/  UISETP.NE.AND UP0, UPT, UR4, 0x4, UPT ;  /* 0x000000040400788c */ /* 0x000fe8000bf05270 */
[----:B------:R-:W-:Y:S01]  /*7030*/  USEL UR45, UR4, URZ, UP0 ;  /* 0x000000ff042d7287 */ /* 0x000fe20008000000 */
[----:B------:R1:W-:Y:S01]  /*7040*/  @P6 SYNCS.ARRIVE.TRANS64.RED.A1T0 RZ, [R0+URZ], RZ ;  /* 0x000000ff00ff69a7 */ /* 0x0003e200081004ff */
[----:B------:R-:W-:Y:S01]  /*7050*/  BSSY B1, `(.L_x_115) ;  /* 0x0000014000017945 */ /* 0x000fe20003800000 */
[----:B------:R-:W4:Y:S02]  /*7060*/  @P6 SYNCS.PHASECHK.TRANS64.TRYWAIT P0, [R2+URZ+0x30], R3 ;  /* 0x00003003020065a7 */ /* 0x000f2400080011ff */
[----:B----4-:R-:W-:Y:S01]  /*7070*/  @P6 SEL R63, RZ, 0x1, !P0 ;  /* 0x00000001ff3f6807 */ /* 0x010fe20004000000 */
[----:B-1----:R-:W-:Y:S06]  /*7080*/  @!P6 BRA `(.L_x_116) ;  /* 0x000000000040e947 */ /* 0x002fec0003800000 */
[----:B------:R-:W-:Y:S01]  /*7090*/  ISETP.NE.AND P1, PT, R64, RZ, PT ;  /* 0x000000ff4000720c */ /* 0x000fe20003f25270 */
[----:B------:R-:W-:Y:S01]  /*70a0*/  BSSY B0, `(.L_x_117) ;  /* 0x0000009000007945 */ /* 0x000fe20003800000 */
[----:B------:R-:W-:Y:S11]  /*70b0*/  ISETP.NE.AND P0, PT, R63, RZ, PT ;  /* 0x000000ff3f00720c */ /* 0x000ff60003f05270 */
[----:B------:R-:W-:Y:S05]  /*70c0*/  @P1 IMAD R3, R61, 0x1000, R62 ;  /* 0x000010003d031824 */ /* 0x000fea00078e023e */
[----:B------:R-:W-:Y:S05]  /*70d0*/  @P1 IADD3 R0, PT, PT, R3, UR44, RZ ;  /* 0x0000002c03001c10 */ /* 0x000fea000fffe0ff */
[----:B------:R-:W-:Y:S01]  /*70e0*/  @P1 IMAD.IADD R0, R56, 0x1, R0 ;  /* 0x0000000138001824 */ /* 0x000fe200078e0200 */
[----:B------:R-:W-:Y:S06]  /*70f0*/  @P0 BRA `(.L_x_118) ;  /* 0x00000000000c0947 */ /* 0x000fec0003800000 */
[----:B------:R-:W-:Y:S04]  /*7100*/  SHF.L.U32 R4, R55, 0x1f, RZ ;  /* 0x0000001f37047819 */ /* 0x000fe800000006ff */
[----:B------:R-:W1:Y:S02]  /*7110*/  SYNCS.PHASECHK.TRANS64.TRYWAIT P0, [R2+URZ+0x30], R4 ;  /* 0x00003004020075a7 */ /* 0x000e6400080011ff */
[----:B-1----:R-:W-:Y:S05]  /*7120*/  @!P0 BRA `(.L_x_119) ;  /* 0x0000001c00808947 */ /* 0x002fea0003800000 */
.L_x_118:
[----:B------:R-:W-:Y:S05]  /*7130*/  BSYNC B0 ;  /* 0x0000000000007941 */ /* 0x000fea0003800000 */
.L_x_117:
[----:B------:R-:W-:Y:S02]  /*7140*/  ISETP.NE.AND P0, PT, R64, RZ, PT ;  /* 0x000000ff4000720c */ /* 0x000fe40003f05270 */
[----:B------:R-:W-:Y:S11]  /*7150*/  IADD3 R61, PT, PT, R61, 0x1, RZ ;  /* 0x000000013d3d7810 */ /* 0x000ff60007ffe0ff */
[----:B------:R-:W-:Y:S05]  /*7160*/  @P0 WARPSYNC.ALL ;  /* 0x0000000000000948 */ /* 0x000fea0003800000 */
[----:B------:R4:W1:Y:S04]  /*7170*/  @P0 LDSM.16.M88.4 R28, [R3+UR44+0x200] ;  /* 0x0002002c031c083b */ /* 0x0008680008000200 */
[----:B------:R4:W1:Y:S02]  /*7180*/  @P0 LDSM.16.M88.4 R36, [R0+0x200] ;  /* 0x000200000024083b */ /* 0x0008640000000200 */
.L_x_116:
[----:B------:R-:W-:Y:S05]  /*7190*/  BSYNC B1 ;  /* 0x0000000000017941 */ /* 0x000fea0003800000 */
.L_x_115:
[----:B----4-:R-:W-:Y:S05]  /*71a0*/  VIADD R0, R25, 0x40 ;  /* 0x0000004019007836 */ /* 0x010fea0000000000 */
[----:B------:R-:W-:Y:S04]  /*71b0*/  SHF.R.U32.HI R0, RZ, 0x15, R0 ;  /* 0x00000015ff007819 */ /* 0x000fe80000011600 */
[----:B------:R-:W-:Y:S11]  /*71c0*/  LOP3.LUT P0, RZ, R0, 0x3, R46, 0x48, !PT ;  /* 0x0000000300ff7812 */ /* 0x000ff6000780482e */
[----:B------:R-:W-:Y:S02]  /*71d0*/  @!UPT UIADD3 URZ, UPT, UPT, URZ, URZ, URZ ;  /* 0x000000fffffff290 */ /* 0x000fe4000fffe0ff */
[----:B------:R-:W-:Y:S05]  /*71e0*/  @!P0 BRA `(.L_x_120) ;  /* 0x0000000000408947 */ /* 0x000fea0003800000 */
[----:B------:R-:W4:Y:S01]  /*71f0*/  LDCU.64 UR8, c[0x4][0x70] ;  /* 0x01000e00ff0877ac */ /* 0x000f220008000a00 */
[----:B------:R-:W-:Y:S01]  /*7200*/  MOV R3, 0x0 ;  /* 0x0000000000037802 */ /* 0x000fe20000000f00 */
[----:B------:R-:W-:Y:S02]  /*7210*/  HFMA2 R12, -RZ, RZ, 0, 5.9604644775390625e-08 ;  /* 0x00000001ff0c7431 */ /* 0x000fe400000001ff */
[----:B---3--:R-:W-:Y:S02]  /*7220*/  IMAD.MOV.U32 R8, RZ, RZ, 0x192 ;  /* 0x00000192ff087424 */ /* 0x008fe400078e00ff */
[----:B------:R-:W-:Y:S01]  /*7230*/  IMAD.MOV.U32 R13, RZ, RZ, RZ ;  /* 0x000000ffff0d7224 */ /* 0x000fe200078e00ff */
[----:B------:R-:W3:Y:S01]  /*7240*/  LDCU.64 UR6, c[0x4][0x78] ;  /* 0x01000f00ff0677ac */ /* 0x000ee20008000a00 */
[----:B-1----:R-:W1:Y:S01]  /*7250*/  LDC.64 R2, c[0x4][R3] ;  /* 0x0100000003027b82 */ /* 0x002e620000000a00 */
[----:B------:R-:W5:Y:S01]  /*7260*/  LDCU.64 UR4, c[0x4][0x10] ;  /* 0x01000200ff0477ac */ /* 0x000f620008000a00 */
[----:B----4-:R-:W-:Y:S01]  /*7270*/  MOV R5, UR9 ;  /* 0x0000000900057c02 */ /* 0x010fe20008000f00 */
[----:B------:R-:W-:Y:S01]  /*7280*/  IMAD.U32 R4, RZ, RZ, UR8 ;  /* 0x00000008ff047e24 */ /* 0x000fe2000f8e00ff */
[----:B---3--:R-:W-:Y:S01]  /*7290*/  MOV R7, UR7 ;  /* 0x0000000700077c02 */ /* 0x008fe20008000f00 */
[----:B------:R-:W-:Y:S01]  /*72a0*/  IMAD.U32 R6, RZ, RZ, UR6 ;  /* 0x00000006ff067e24 */ /* 0x000fe2000f8e00ff */
[----:B-----5:R-:W-:Y:S01]  /*72b0*/  MOV R11, UR5 ;  /* 0x00000005000b7c02 */ /* 0x020fe20008000f00 */
[----:B------:R-:W-:Y:S02]  /*72c0*/  IMAD.U32 R10, RZ, RZ, UR4 ;  /* 0x00000004ff0a7e24 */ /* 0x000fe4000f8e00ff */
[----:B------:R-:W-:Y:S07]  /*72d0*/  LEPC R20, `(.L_x_120) ;  /* 0x000000001014794e */ /* 0x000fee0000000000 */
[----:B-12---:R-:W-:Y:S05]  /*72e0*/  CALL.ABS.NOINC R2 ;  /* 0x0000000002007343 */ /* 0x006fea0003c00000 */
.L_x_120:
[----:B------:R-:W-:Y:S01]  /*72f0*/  ISETP.NE.AND P6, PT, R58, RZ, PT ;  /* 0x000000ff3a00720c */ /* 0x000fe20003fc5270 */
[----:B------:R-:W-:Y:S05]  /*7300*/  WARPSYNC.ALL ;  /* 0x0000000000007948 */ /* 0x000fea0003800000 */
[----:B------:R-:W-:Y:S01]  /*7310*/  R2UR UR4, R25 ;  /* 0x00000000190472ca */ /* 0x000fe200000e0000 */
[--C-:B-1----:R-:W-:Y:S01]  /*7320*/  HADD2.F32 R3, -RZ, R28.reuse.H0_H0 ;  /* 0x2000001cff037230 */ /* 0x102fe20000004100 */
[----:B------:R-:W-:Y:S01]  /*7330*/  ISETP.NE.AND P0, PT, R57, RZ, PT ;  /* 0x000000ff3900720c */ /* 0x000fe20003f05270 */
[--C-:B------:R-:W-:Y:S01]  /*7340*/  HADD2.F32 R20, -RZ, R29.reuse.H0_H0 ;  /* 0x2000001dff147230 */ /* 0x100fe20000004100 */
[----:B------:R-:W-:Y:S01]  /*7350*/  BSSY.RECONVERGENT B0, `(.L_x_121) ;  /* 0x0000052000007945 */ /* 0x000fe20003800200 */
[----:B------:R-:W-:Y:S08]  /*7360*/  HADD2.F32 R21, -RZ, R29.H1_H1 ;  /* 0x3000001dff157230 */ /* 0x000ff00000004100 */
[----:B---3--:R-:W1:Y:S02]  /*7370*/  LDTM.16dp256bit.x4 R4, tmem[UR4+0x40] ;  /* 0x00004004000479ee */ /* 0x008e640008120000 */
[C---:B-1----:R-:W-:Y:S01]  /*7380*/  FMUL R0, R24.reuse, R4 ;  /* 0x0000000418007220 */ /* 0x042fe20000400000 */
[----:B------:R-:W-:Y:S02]  /*7390*/  HADD2.F32 R4, -RZ, R28.H1_H1 ;  /* 0x3000001cff047230 */ /* 0x000fe40000004100 */
[C---:B------:R-:W-:Y:S01]  /*73a0*/  FMUL R2, R24.reuse, R5 ;  /* 0x0000000518027220 */ /* 0x040fe20000400000 */
[C---:B------:R-:W-:Y:S01]  /*73b0*/  FMUL R7, R24.reuse, R7 ;  /* 0x0000000718077220 */ /* 0x040fe20000400000 */
[C---:B------:R-:W-:Y:S01]  /*73c0*/  FFMA R0, R27.reuse, R3, R0 ;  /* 0x000000031b007223 */ /* 0x040fe20000000000 */
[C---:B------:R-:W-:Y:S01]  /*73d0*/  FMUL R3, R24.reuse, R6 ;  /* 0x0000000618037220 */ /* 0x040fe20000400000 */
[C---:B------:R-:W-:Y:S01]  /*73e0*/  FFMA R2, R27.reuse, R4, R2 ;  /* 0x000000041b027223 */ /* 0x040fe20000000002 */
[C---:B------:R-:W-:Y:S01]  /*73f0*/  FMUL R4, R24.reuse, R8 ;  /* 0x0000000818047220 */ /* 0x040fe20000400000 */
[C---:B------:R-:W-:Y:S01]  /*7400*/  FMUL R8, R24.reuse, R12 ;  /* 0x0000000c18087220 */ /* 0x040fe20000400000 */
[----:B------:R-:W-:Y:S01]  /*7410*/  FMUL R12, R24, R16 ;  /* 0x00000010180c7220 */ /* 0x000fe20000400000 */
[C---:B------:R-:W-:Y:S01]  /*7420*/  FFMA R3, R27.reuse, R20, R3 ;  /* 0x000000141b037223 */ /* 0x040fe20000000003 */
[----:B------:R-:W-:Y:S01]  /*7430*/  F2FP.F16.F32.PACK_AB R32, R2, R0 ;  /* 0x000000000220723e */ /* 0x000fe200000000ff */
[--C-:B------:R-:W-:Y:S02]  /*7440*/  HADD2.F32 R16, -RZ, R30.reuse.H0_H0 ;  /* 0x2000001eff107230 */ /* 0x100fe40000004100 */
[C---:B------:R-:W-:Y:S01]  /*7450*/  FMUL R5, R24.reuse, R9 ;  /* 0x0000000918057220 */ /* 0x040fe20000400000 */
[----:B------:R-:W-:Y:S02]  /*7460*/  HADD2.F32 R0, -RZ, R30.H1_H1 ;  /* 0x3000001eff007230 */ /* 0x000fe40000004100 */
[C---:B------:R-:W-:Y:S01]  /*7470*/  FFMA R7, R27.reuse, R21, R7 ;  /* 0x000000151b077223 */ /* 0x040fe20000000007 */
[--C-:B------:R-:W-:Y:S02]  /*7480*/  HADD2.F32 R2, -RZ, R31.reuse.H0_H0 ;  /* 0x2000001fff027230 */ /* 0x100fe40000004100 */
[C---:B------:R-:W-:Y:S01]  /*7490*/  FMUL R6, R24.reuse, R10 ;  /* 0x0000000a18067220 */ /* 0x040fe20000400000 */
[C---:B------:R-:W-:Y:S01]  /*74a0*/  FFMA R4, R27.reuse, R16, R4 ;  /* 0x000000101b047223 */ /* 0x040fe20000000004 */
[----:B------:R-:W-:Y:S01]  /*74b0*/  FFMA R5, R27, R0, R5 ;  /* 0x000000001b057223 */ /* 0x000fe20000000005 */
[----:B------:R-:W-:Y:S01]  /*74c0*/  F2FP.F16.F32.PACK_AB R33, R7, R3 ;  /* 0x000000030721723e */ /* 0x000fe200000000ff */
[----:B------:R-:W-:Y:S02]  /*74d0*/  HADD2.F32 R16, -RZ, R31.H1_H1 ;  /* 0x3000001fff107230 */ /* 0x000fe40000004100 */
        /* <DEDUP_REMOVED lines=9> */
[C---:B------:R-:W-:Y:S01]  /*7570*/  FFMA R8, R27.reuse, R0, R8 ;  /* 0x000000001b087223 */ /* 0x040fe20000000008 */
[C---:B------:R-:W-:Y:S01]  /*7580*/  FFMA R9, R27.reuse, R2, R9 ;  /* 0x000000021b097223 */ /* 0x040fe20000000009 */
[----:B------:R-:W-:Y:S02]  /*7590*/  HADD2.F32 R0, -RZ, R37.H1_H1 ;  /* 0x30000025ff007230 */ /* 0x000fe40000004100 */
[----:B------:R-:W-:Y:S01]  /*75a0*/  FFMA R10, R27, R3, R10 ;  /* 0x000000031b0a7223 */ /* 0x000fe2000000000a */
[----:B------:R-:W-:Y:S01]  /*75b0*/  F2FP.F16.F32.PACK_AB R35, R11, R6 ;  /* 0x000000060b23723e */ /* 0x000fe200000000ff */
[C---:B------:R-:W-:Y:S01]  /*75c0*/  FMUL R15, R24.reuse, R15 ;  /* 0x0000000f180f7220 */ /* 0x040fe20000400000 */
[--C-:B------:R-:W-:Y:S02]  /*75d0*/  HADD2.F32 R2, -RZ, R38.reuse.H0_H0 ;  /* 0x20000026ff027230 */ /* 0x100fe40000004100 */
[C---:B------:R-:W-:Y:S01]  /*75e0*/  FMUL R13, R24.reuse, R17 ;  /* 0x00000011180d7220 */ /* 0x040fe20000400000 */
[----:B------:R-:W-:Y:S01]  /*75f0*/  HADD2.F32 R3, -RZ, R38.H1_H1 ;  /* 0x30000026ff037230 */ /* 0x000fe20000004100 */
[----:B------:R1:W-:Y:S01]  /*7600*/  STSM.16.M88.4 [R60+0x2200], R32 ;  /* 0x002200203c007844 */ /* 0x0003e20000000200 */
[----:B------:R-:W-:Y:S01]  /*7610*/  F2FP.F16.F32.PACK_AB R8, R9, R8 ;  /* 0x000000080908723e */ /* 0x000fe200000000ff */
[--C-:B------:R-:W-:Y:S02]  /*7620*/  HADD2.F32 R4, -RZ, R39.reuse.H0_H0 ;  /* 0x20000027ff047230 */ /* 0x100fe40000004100 */
[C---:B------:R-:W-:Y:S01]  /*7630*/  FMUL R14, R24.reuse, R18 ;  /* 0x00000012180e7220 */ /* 0x040fe20000400000 */
[----:B------:R-:W-:Y:S02]  /*7640*/  HADD2.F32 R5, -RZ, R39.H1_H1 ;  /* 0x30000027ff057230 */ /* 0x000fe40000004100 */
[C---:B------:R-:W-:Y:S01]  /*7650*/  FFMA R15, R27.reuse, R0, R15 ;  /* 0x000000001b0f7223 */ /* 0x040fe2000000000f */
[----:B------:R-:W-:Y:S01]  /*7660*/  MOV R0, UR45 ;  /* 0x0000002d00007c02 */ /* 0x000fe20008000f00 */
        /* <DEDUP_REMOVED lines=18> */
[----:B---3--:R-:W3:Y:S01]  /*7790*/  FENCE.VIEW.ASYNC.S ;  /* 0x00000000000073c6 */ /* 0x008ee20000000000 */
[----:B------:R-:W-:Y:S01]  /*77a0*/  @P6 PRMT R0, R65, 0x654, R0 ;  /* 0x0000065441006816 */ /* 0x000fe20000000000 */
[----:B---3--:R-:W-:Y:S06]  /*77b0*/  BAR.SYNC.DEFER_BLOCKING 0x1, 0x80 ;  /* 0x0042000000007b1d */ /* 0x008fec0000010000 */
[----:B------:R-:W-:Y:S05]  /*77c0*/  @P0 BRA `(.L_x_122) ;  /* 0x0000000000280947 */ /* 0x000fea0003800000 */
[----:B------:R-:W3:Y:S01]  /*77d0*/  LDCU.64 UR6, c[0x0][0x348] ;  /* 0x00006900ff0677ac */ /* 0x000ee20008000a00 */
[----:B------:R-:W-:Y:S02]  /*77e0*/  UIADD3 UR9, UPT, UPT, UR49, 0x40, URZ ;  /* 0x0000004031097890 */ /* 0x000fe4000fffe0ff */
[----:B------:R-:W-:Y:S01]  /*77f0*/  UIADD3 UR8, UPT, UPT, UR44, 0x2200, URZ ;  /* 0x000022002c087890 */ /* 0x000fe2000fffe0ff */
[----:B------:R-:W-:Y:S01]  /*7800*/  UMOV UR10, UR50 ;  /* 0x00000032000a7c82 */ /* 0x000fe20008000000 */
[----:B------:R-:W-:Y:S01]  /*7810*/  UMOV UR11, UR36 ;  /* 0x00000024000b7c82 */ /* 0x000fe20008000000 */
[----:B---3--:R-:W-:Y:S04]  /*7820*/  UIADD3 UR4, UP0, UPT, UR6, 0x680, URZ ;  /* 0x0000068006047890 */ /* 0x008fe8000ff1e0ff */
[----:B------:R-:W-:Y:S09]  /*7830*/  UIADD3.X UR5, UPT, UPT, URZ, UR7, URZ, UP0, !UPT ;  /* 0x00000007ff057290 */ /* 0x000ff200087fe4ff */
[----:B------:R3:W-:Y:S01]  /*7840*/  UTMASTG.3D [UR8], [UR4] ;  /* 0x00000008040073b5 */ /* 0x0007e20008010000 */
[----:B------:R0:W-:Y:S01]  /*7850*/  UTMACMDFLUSH ;  /* 0x00000000000079b7 */ /* 0x0001e20000000000 */
[----:B---3--:R-:W-:Y:S04]  /*7860*/  DEPBAR.LE SB0, 0x1 ;  /* 0x000080400000791a */ /* 0x008fe80000000000 */
.L_x_122:
[----:B------:R-:W-:Y:S05]  /*7870*/  BSYNC.RECONVERGENT B0 ;  /* 0x0000000000007941 */ /* 0x000fea0003800200 */
.L_x_121:
        /* <DEDUP_REMOVED lines=8> */
[----:B---3--:R-:W-:Y:S06]  /*7900*/  @!P6 BRA `(.L_x_124) ;  /* 0x000000000040e947 */ /* 0x008fec0003800000 */
        /* <DEDUP_REMOVED lines=8> */
[----:B------:R-:W3:Y:S02]  /*7990*/  SYNCS.PHASECHK.TRANS64.TRYWAIT P0, [R3+URZ+0x30], R0 ;  /* 0x00003000030075a7 */ /* 0x000ee400080011ff */
[----:B---3--:R-:W-:Y:S05]  /*79a0*/  @!P0 BRA `(.L_x_127) ;  /* 0x0000001400748947 */ /* 0x008fea0003800000 */
.L_x_126:
[----:B------:R-:W-:Y:S05]  /*79b0*/  BSYNC B0 ;  /* 0x0000000000007941 */ /* 0x000fea0003800000 */
.L_x_125:
[----:B------:R-:W-:Y:S11]  /*79c0*/  ISETP.NE.AND P0, PT, R64, RZ, PT ;  /* 0x000000ff4000720c */ /* 0x000ff60003f05270 */
[----:B------:R-:W-:Y:S02]  /*79d0*/  @!UPT UIADD3 URZ, UPT, UPT, URZ, URZ, URZ ;  /* 0x000000fffffff290 */ /* 0x000fe4000fffe0ff */
[----:B------:R-:W-:Y:S05]  /*79e0*/  @P0 WARPSYNC.ALL ;  /* 0x0000000000000948 */ /* 0x000fea0003800000 */
[----:B------:R4:W1:Y:S04]  /*79f0*/  @P0 LDSM.16.M88.4 R28, [R61+UR44+0x200] ;  /* 0x0002002c3d1c083b */ /* 0x0008680008000200 */
[----:B------:R4:W1:Y:S02]  /*7a00*/  @P0 LDSM.16.M88.4 R36, [R2+0x200] ;  /* 0x000200000224083b */ /* 0x0008640000000200 */
.L_x_124:
[----:B------:R-:W-:Y:S05]  /*7a10*/  BSYNC B1 ;  /* 0x0000000000017941 */ /* 0x000fea0003800000 */
.L_x_123:
[----:B---3--:R-:W-:Y:S05]  /*7a20*/  VIADD R0, R25, 0x60 ;  /* 0x0000006019007836 */ /* 0x008fea0000000000 */
[----:B------:R-:W-:Y:S04]  /*7a30*/  SHF.R.U32.HI R0, RZ, 0x15, R0 ;  /* 0x00000015ff007819 */ /* 0x000fe80000011600 */
[----:B------:R-:W-:Y:S11]  /*7a40*/  LOP3.LUT P0, RZ, R0, 0x3, R46, 0x48, !PT ;  /* 0x0000000300ff7812 */ /* 0x000ff6000780482e */
[----:B------:R-:W-:Y:S02]  /*7a50*/  @!UPT UIADD3 URZ, UPT, UPT, URZ, URZ, URZ ;  /* 0x000000fffffff290 */ /* 0x000fe4000fffe0ff */
[----:B------:R-:W-:Y:S05]  /*7a60*/  @!P0 BRA `(.L_x_128) ;  /* 0x0000000000408947 */ /* 0x000fea0003800000 */
[----:B------:R-:W3:Y:S01]  /*7a70*/  LDCU.64 UR8, c[0x4][0x70] ;  /* 0x01000e00ff0877ac */ /* 0x000ee20008000a00 */
[----:B------:R-:W-:Y:S01]  /*7a80*/  MOV R3, 0x0 ;  /* 0x0000000000037802 */ /* 0x000fe20000000f00 */
[----:B------:R-:W-:Y:S02]  /*7a90*/  HFMA2 R12, -RZ, RZ, 0, 5.9604644775390625e-08 ;  /* 0x00000001ff0c7431 */ /* 0x000fe400000001ff */
[----:B-1----:R-:W-:Y:S02]  /*7aa0*/  IMAD.MOV.U32 R8, RZ, RZ, 0x192 ;  /* 0x00000192ff087424 */ /* 0x002fe400078e00ff */
[----:B------:R-:W-:Y:S01]  /*7ab0*/  IMAD.MOV.U32 R13, RZ, RZ, RZ ;  /* 0x000000ffff0d7224 */ /* 0x000fe200078e00ff */
[----:B------:R-:W1:Y:S01]  /*7ac0*/  LDCU.64 UR6, c[0x4][0x78] ;  /* 0x01000f00ff0677ac */ /* 0x000e620008000a00 */
[----:B----4-:R-:W4:Y:S01]  /*7ad0*/  LDC.64 R2, c[0x4][R3] ;  /* 0x0100000003027b82 */ /* 0x010f220000000a00 */
        /* <DEDUP_REMOVED lines=9> */
.L_x_128:
[----:B------:R-:W-:Y:S01]  /*7b70*/  ISETP.NE.AND P0, PT, R57, RZ, PT ;  /* 0x000000ff3900720c */ /* 0x000fe20003f05270 */
[----:B------:R-:W-:Y:S05]  /*7b80*/  WARPSYNC.ALL ;  /* 0x0000000000007948 */ /* 0x000fea0003800000 */
[----:B------:R-:W-:Y:S01]  /*7b90*/  R2UR UR4, R25 ;  /* 0x00000000190472ca */ /* 0x000fe200000e0000 */
[----:B------:R-:W3:Y:S01]  /*7ba0*/  S2UR UR5, SR_CgaCtaId ;  /* 0x00000000000579c3 */ /* 0x000ee20000008800 */
[--C-:B-1----:R-:W-:Y:S01]  /*7bb0*/  HADD2.F32 R0, -RZ, R28.reuse.H0_H0 ;  /* 0x2000001cff007230 */ /* 0x102fe20000004100 */
[----:B------:R-:W-:Y:S01]  /*7bc0*/  BSSY.RECONVERGENT B0, `(.L_x_129) ;  /* 0x0000052000007945 */ /* 0x000fe20003800200 */
[----:B----4-:R-:W-:Y:S02]  /*7bd0*/  HADD2.F32 R2, -RZ, R28.H1_H1 ;  /* 0x3000001cff027230 */ /* 0x010fe40000004100 */
[--C-:B------:R-:W-:Y:S02]  /*7be0*/  HADD2.F32 R3, -RZ, R29.reuse.H0_H0 ;  /* 0x2000001dff037230 */ /* 0x100fe40000004100 */
[----:B------:R-:W-:Y:S02]  /*7bf0*/  HADD2.F32 R20, -RZ, R29.H1_H1 ;  /* 0x3000001dff147230 */ /* 0x000fe40000004100 */
[--C-:B------:R-:W-:Y:S02]  /*7c00*/  HADD2.F32 R21, -RZ, R30.reuse.H0_H0 ;  /* 0x2000001eff157230 */ /* 0x100fe40000004100 */
[----:B------:R-:W-:Y:S01]  /*7c10*/  HADD2.F32 R25, -RZ, R30.H1_H1 ;  /* 0x3000001eff197230 */ /* 0x000fe20000004100 */
[----:B------:R-:W1:Y:S01]  /*7c20*/  LDTM.16dp256bit.x4 R4, tmem[UR4+0x60] ;  /* 0x00006004000479ee */ /* 0x000e620008120000 */
[----:B------:R-:W-:Y:S01]  /*7c30*/  R2UR UR4, R26 ;  /* 0x000000001a0472ca */ /* 0x000fe200000e0000 */
[----:B------:R-:W-:Y:S01]  /*7c40*/  NOP ;  /* 0x0000000000007918 */ /* 0x000fe20000000000 */
[--C-:B------:R-:W-:Y:S02]  /*7c50*/  HADD2.F32 R26, -RZ, R31.reuse.H0_H0 ;  /* 0x2000001fff1a7230 */ /* 0x100fe40000004100 */
[----:B------:R-:W-:Y:S02]  /*7c60*/  HADD2.F32 R28, -RZ, R31.H1_H1 ;  /* 0x3000001fff1c7230 */ /* 0x000fe40000004100 */
[--C-:B------:R-:W-:Y:S02]  /*7c70*/  HADD2.F32 R29, -RZ, R36.reuse.H0_H0 ;  /* 0x20000024ff1d7230 */ /* 0x100fe40000004100 */
[----:B------:R-:W-:Y:S02]  /*7c80*/  HADD2.F32 R30, -RZ, R36.H1_H1 ;  /* 0x30000024ff1e7230 */ /* 0x000fe40000004100 */
[--C-:B------:R-:W-:Y:S02]  /*7c90*/  HADD2.F32 R31, -RZ, R37.reuse.H0_H0 ;  /* 0x20000025ff1f7230 */ /* 0x100fe40000004100 */
[----:B------:R-:W-:Y:S01]  /*7ca0*/  HADD2.F32 R32, -RZ, R37.H1_H1 ;  /* 0x30000025ff207230 */ /* 0x000fe20000004100 */
[----:B------:R-:W-:Y:S01]  /*7cb0*/  UIADD3 UR4, UPT, UPT, UR4, 0xc0, URZ ;  /* 0x000000c004047890 */ /* 0x000fe2000fffe0ff */
[--C-:B------:R-:W-:Y:S02]  /*7cc0*/  HADD2.F32 R33, -RZ, R38.reuse.H0_H0 ;  /* 0x20000026ff217230 */ /* 0x100fe40000004100 */
[----:B------:R-:W-:Y:S02]  /*7cd0*/  HADD2.F32 R34, -RZ, R38.H1_H1 ;  /* 0x30000026ff227230 */ /* 0x000fe40000004100 */
[--C-:B------:R-:W-:Y:S02]  /*7ce0*/  HADD2.F32 R35, -RZ, R39.reuse.H0_H0 ;  /* 0x20000027ff237230 */ /* 0x100fe40000004100 */
[----:B------:R-:W-:Y:S02]  /*7cf0*/  HADD2.F32 R36, -RZ, R39.H1_H1 ;  /* 0x30000027ff247230 */ /* 0x000fe40000004100 */
[C---:B-1----:R-:W-:Y:S01]  /*7d00*/  FMUL R4, R24.reuse, R4 ;  /* 0x0000000418047220 */ /* 0x042fe20000400000 */
[----:B---3--:R-:W-:Y:S01]  /*7d10*/  UPRMT UR4, UR5, 0x654, UR4 ;  /* 0x0000065405047896 */ /* 0x008fe20008000004 */
[C---:B------:R-:W-:Y:S01]  /*7d20*/  FMUL R5, R24.reuse, R5 ;  /* 0x0000000518057220 */ /* 0x040fe20000400000 */
[C---:B------:R-:W-:Y:S01]  /*7d30*/  FMUL R6, R24.reuse, R6 ;  /* 0x0000000618067220 */ /* 0x040fe20000400000 */
[C---:B------:R-:W-:Y:S01]  /*7d40*/  FFMA R4, R27.reuse, R0, R4 ;  /* 0x000000001b047223 */ /* 0x040fe20000000004 */
[C---:B------:R-:W-:Y:S01]  /*7d50*/  FMUL R7, R24.reuse, R7 ;  /* 0x0000000718077220 */ /* 0x040fe20000400000 */
[C---:B------:R-:W-:Y:S01]  /*7d60*/  FFMA R5, R27.reuse, R2, R5 ;  /* 0x000000021b057223 */ /* 0x040fe20000000005 */
[C---:B------:R-:W-:Y:S01]  /*7d70*/  FFMA R6, R27.reuse, R3, R6 ;  /* 0x000000031b067223 */ /* 0x040fe20000000006 */
[C---:B------:R-:W-:Y:S01]  /*7d80*/  FMUL R8, R24.reuse, R8 ;  /* 0x0000000818087220 */ /* 0x040fe20000400000 */
[----:B------:R-:W-:Y:S01]  /*7d90*/  FFMA R7, R27, R20, R7 ;  /* 0x000000141b077223 */ /* 0x000fe20000000007 */
[----:B------:R-:W-:Y:S01]  /*7da0*/  SYNCS.ARRIVE.TRANS64.RED.A1T0 RZ, [UR4], RZ ;  /* 0x000000ffffff79a7 */ /* 0x000fe20008100404 */
[----:B------:R-:W-:Y:S01]  /*7db0*/  F2FP.F16.F32.PACK_AB R4, R5, R4 ;  /* 0x000000040504723e */ /* 0x000fe200000000ff */
[----:B------:R-:W-:Y:S01]  /*7dc0*/  FFMA R8, R27, R21, R8 ;  /* 0x000000151b087223 */ /* 0x000fe20000000008 */
[C---:B------:R-:W-:Y:S01]  /*7dd0*/  FMUL R9, R24.reuse, R9 ;  /* 0x0000000918097220 */ /* 0x040fe20000400000 */
[----:B------:R-:W-:Y:S01]  /*7de0*/  F2FP.F16.F32.PACK_AB R5, R7, R6 ;  /* 0x000000060705723e */ /* 0x000fe200000000ff */
[C---:B------:R-:W-:Y:S01]  /*7df0*/  FMUL R0, R24.reuse, R10 ;  /* 0x0000000a18007220 */ /* 0x040fe20000400000 */
[C---:B------:R-:W-:Y:S01]  /*7e00*/  FMUL R2, R24.reuse, R11 ;  /* 0x0000000b18027220 */ /* 0x040fe20000400000 */
[C---:B------:R-:W-:Y:S01]  /*7e10*/  FMUL R3, R24.reuse, R12 ;  /* 0x0000000c18037220 */ /* 0x040fe20000400000 */
[C---:B------:R-:W-:Y:S01]  /*7e20*/  FFMA R9, R27.reuse, R25, R9 ;  /* 0x000000191b097223 */ /* 0x040fe20000000009 */
[C---:B------:R-:W-:Y:S01]  /*7e30*/  FMUL R10, R24.reuse, R13 ;  /* 0x0000000d180a7220 */ /* 0x040fe20000400000 */
[C---:B------:R-:W-:Y:S01]  /*7e40*/  FFMA R0, R27.reuse, R26, R0 ;  /* 0x0000001a1b007223 */ /* 0x040fe20000000000 */
[C---:B------:R-:W-:Y:S01]  /*7e50*/  FMUL R11, R24.reuse, R14 ;  /* 0x0000000e180b7220 */ /* 0x040fe20000400000 */
[C---:B------:R-:W-:Y:S01]  /*7e60*/  FFMA R2, R27.reuse, R28, R2 ;  /* 0x0000001c1b027223 */ /* 0x040fe20000000002 */
[C---:B------:R-:W-:Y:S01]  /*7e70*/  FMUL R15, R24.reuse, R15 ;  /* 0x0000000f180f7220 */ /* 0x040fe20000400000 */
[C---:B------:R-:W-:Y:S01]  /*7e80*/  FMUL R12, R24.reuse, R16 ;  /* 0x00000010180c7220 */ /* 0x040fe20000400000 */
[C---:B------:R-:W-:Y:S01]  /*7e90*/  FFMA R3, R27.reuse, R29, R3 ;  /* 0x0000001d1b037223 */ /* 0x040fe20000000003 */
[C---:B------:R-:W-:Y:S01]  /*7ea0*/  FMUL R13, R24.reuse, R17 ;  /* 0x00000011180d7220 */ /* 0x040fe20000400000 */
[C---:B------:R-:W-:Y:S01]  /*7eb0*/  FFMA R10, R27.reuse, R30, R10 ;  /* 0x0000001e1b0a7223 */ /* 0x040fe2000000000a */
[C---:B------:R-:W-:Y:S01]  /*7ec0*/  FMUL R14, R24.reuse, R18 ;  /* 0x00000012180e7220 */ /* 0x040fe20000400000 */
[C---:B------:R-:W-:Y:S01]  /*7ed0*/  FFMA R11, R27.reuse, R31, R11 ;  /* 0x0000001f1b0b7223 */ /* 0x040fe2000000000b */
        /* <DEDUP_REMOVED lines=32> */
.L_x_130:
[----:B------:R-:W-:Y:S05]  /*80e0*/  BSYNC.RECONVERGENT B0 ;  /* 0x0000000000007941 */ /* 0x000fea0003800200 */
.L_x_129:
[----:B------:R-:W-:Y:S01]  /*80f0*/  BAR.SYNC.DEFER_BLOCKING 0x1, 0x80 ;  /* 0x0042000000007b1d */ /* 0x000fe20000010000 */
[----:B------:R-:W-:Y:S01]  /*8100*/  UISETP.NE.AND UP0, UPT, UR47, -0x4, UPT ;  /* 0xfffffffc2f00788c */ /* 0x000fe2000bf05270 */
[----:B------:R-:W-:Y:S08]  /*8110*/  IADD3 R22, PT, PT, R22, 0x1, RZ ;  /* 0x0000000116167810 */ /* 0x000ff00007ffe0ff */
[----:B------:R-:W-:Y:S05]  /*8120*/  BRA.U !UP0, `(.L_x_131) ;  /* 0x0000000108247547 */ /* 0x000fea000b800000 */
[----:B------:R-:W-:Y:S01]  /*8130*/  ISETP.NE.AND P0, PT, R58, RZ, PT ;  /* 0x000000ff3a00720c */ /* 0x000fe20003f05270 */
[----:B------:R-:W-:Y:S01]  /*8140*/  IMAD.U32 R0, RZ, RZ, UR46 ;  /* 0x0000002eff007e24 */ /* 0x000fe2000f8e00ff */
[----:B------:R-:W-:Y:S04]  /*8150*/  UIADD3 UR4, UPT, UPT, UR46, 0x1, URZ ;  /* 0x000000012e047890 */ /* 0x000fe8000fffe0ff */
[----:B------:R-:W-:Y:S04]  /*8160*/  UISETP.NE.AND UP0, UPT, UR4, 0x4, UPT ;  /* 0x000000040400788c */ /* 0x000fe8000bf05270 */
[----:B------:R-:W-:Y:S03]  /*8170*/  USEL UR46, UR4, URZ, UP0 ;  /* 0x000000ff042e7287 */ /* 0x000fe60008000000 */
[----:B------:R-:W-:Y:S05]  /*8180*/  @P0 LEA R0, R0, UR44, 0x3 ;  /* 0x0000002c00000c11 */ /* 0x000fea000f8e18ff */
[----:B------:R-:W-:Y:S05]  /*8190*/  @P0 VIADD R0, R0, 0x50 ;  /* 0x0000005000000836 */ /* 0x000fea0000000000 */
[----:B------:R-:W-:Y:S04]  /*81a0*/  @P0 PRMT R0, R65, 0x654, R0 ;  /* 0x0000065441000816 */ /* 0x000fe80000000000 */
[----:B------:R3:W-:Y:S03]  /*81b0*/  @P0 SYNCS.ARRIVE.TRANS64.RED.A1T0 RZ, [R0+URZ], RZ ;  /* 0x000000ff00ff09a7 */ /* 0x0007e600081004ff */
.L_x_131:
[----:B------:R-:W-:Y:S01]  /*81c0*/  R2UR UR5, R47 ;  /* 0x000000002f0572ca */ /* 0x000fe200000e0000 */
[----:B------:R-:W-:Y:S01]  /*81d0*/  UISETP.NE.AND UP0, UPT, UR61, URZ, UPT ;  /* 0x000000ff3d00728c */ /* 0x000fe2000bf05270 */
[----:B------:R-:W-:Y:S01]  /*81e0*/  R2UR UR4, R48 ;  /* 0x00000000300472ca */ /* 0x000fe200000e0000 */
[----:B------:R-:W-:Y:S01]  /*81f0*/  UIADD3 UR47, UPT, UPT, UR47, 0x4, URZ ;  /* 0x000000042f2f7890 */ /* 0x000fe2000fffe0ff */
[----:B------:R-:W-:Y:S01]  /*8200*/  ISETP.NE.AND P0, PT, R52, 0x2, PT ;  /* 0x000000023400780c */ /* 0x000fe20003f05270 */
[----:B------:R-:W-:Y:S01]  /*8210*/  UMOV UR36, UR60 ;  /* 0x0000003c00247c82 */ /* 0x000fe20008000000 */
[----:B------:R-:W-:Y:S02]  /*8220*/  ISETP.NE.AND P1, PT, R22, 0x4, PT ;  /* 0x000000041600780c */ /* 0x000fe40003f25270 */
[----:B------:R-:W-:Y:S02]  /*8230*/  SEL R2, RZ, 0x1, P0 ;  /* 0x00000001ff027807 */ /* 0x000fe40000000000 */
[----:B---3--:R-:W-:Y:S02]  /*8240*/  SEL R0, RZ, 0x1, P1 ;  /* 0x00000001ff007807 */ /* 0x008fe40000800000 */
[----:B------:R-:W-:Y:S01]  /*8250*/  LOP3.LUT R53, R53, R2, RZ, 0x3c, !PT ;  /* 0x0000000235357212 */ /* 0x000fe200078e3cff */
[----:B------:R-:W-:Y:S01]  /*8260*/  UIADD3 UR31, UPT, UPT, UR37, UR5, URZ ;  /* 0x00000005251f7290 */ /* 0x000fe2000fffe0ff */
[----:B------:R-:W-:Y:S01]  /*8270*/  LOP3.LUT R54, R54, R0, RZ, 0x3c, !PT ;  /* 0x0000000036367212 */ /* 0x000fe200078e3cff */
[----:B------:R-:W-:Y:S01]  /*8280*/  UIADD3 UR30, UPT, UPT, UR38, UR4, URZ ;  /* 0x00000004261e7290 */ /* 0x000fe2000fffe0ff */
[----:B------:R-:W-:Y:S02]  /*8290*/  SEL R52, R52, RZ, P0 ;  /* 0x000000ff34347207 */ /* 0x000fe40000000000 */
[----:B------:R-:W-:Y:S01]  /*82a0*/  SEL R22, R22, RZ, P1 ;  /* 0x000000ff16167207 */ /* 0x000fe20000800000 */
[----:B------:R-:W-:Y:S08]  /*82b0*/  BRA.U UP0, `(.L_x_132) ;  /* 0xffffffcd00b07547 */ /* 0x000ff0000b83ffff */
[----:B------:R-:W-:-:S13]  /*82c0*/  R2UR UR4, R49 ;  /* 0x00000000310472ca */ /* 0x000fda00000e0000 */
[----:B------:R-:W-:-:S09]  /*82d0*/  UISETP.NE.AND UP0, UPT, UR4, URZ, UPT ;  /* 0x000000ff0400728c */ /* 0x000fd2000bf05270 */
[----:B------:R-:W-:Y:S05]  /*82e0*/  BRA.U !UP0, `(.L_x_133) ;  /* 0x0000000108487547 */ /* 0x000fea000b800000 */
[----:B------:R-:W3:Y:S02]  /*82f0*/  LDCU.64 UR4, c[0x0][0x890] ;  /* 0x00011200ff0477ac */ /* 0x000ee40008000a00 */
[----:B---3--:R-:W-:-:S04]  /*8300*/  UISETP.NE.U32.AND UP0, UPT, UR4, URZ, UPT ;  /* 0x000000ff0400728c */ /* 0x008fc8000bf05070 */
[----:B------:R-:W-:-:S09]  /*8310*/  UISETP.NE.AND.EX UP0, UPT, UR5, URZ, UPT, UP0 ;  /* 0x000000ff0500728c */ /* 0x000fd2000bf05300 */
[----:B------:R-:W-:Y:S05]  /*8320*/  BRA.U UP0, `(.L_x_134) ;  /* 0x00000001000c7547 */ /* 0x000fea000b800000 */
[----:B------:R-:W-:-:S13]  /*8330*/  FSETP.NEU.AND P0, PT, R27, RZ, PT ;  /* 0x000000ff1b00720b */ /* 0x000fda0003f0d000 */
[----:B------:R-:W-:Y:S05]  /*8340*/  @!P0 EXIT ;  /* 0x000000000000894d */ /* 0x000fea0003800000 */
[----:B------:R-:W-:Y:S05]  /*8350*/  BRA `(.L_x_133) ;  /* 0x00000000002c7947 */ /* 0x000fea0003800000 */
.L_x_134:
[----:B------:R-:W-:Y:S01]  /*8360*/  ISETP.NE.AND P0, PT, R51, RZ, PT ;  /* 0x000000ff3300720c */ /* 0x000fe20003f05270 */
[----:B------:R-:W-:-:S12]  /*8370*/  BSSY.RECONVERGENT B0, `(.L_x_133) ;  /* 0x0000009000007945 */ /* 0x000fd80003800200 */
[----:B------:R-:W-:Y:S05]  /*8380*/  @P0 BRA `(.L_x_135) ;  /* 0x0000000000140947 */ /* 0x000fea0003800000 */
[----:B------:R-:W3:Y:S02]  /*8390*/  LDCU.64 UR4, c[0x0][0x888] ;  /* 0x00011100ff0477ac */ /* 0x000ee40008000a00 */
[----:B---3--:R-:W-:-:S04]  /*83a0*/  ISETP.NE.U32.AND P0, PT, RZ, UR4, PT ;  /* 0x00000004ff007c0c */ /* 0x008fc8000bf05070 */
[----:B------:R-:W-:-:S13]  /*83b0*/  ISETP.NE.AND.EX P0, PT, RZ, UR5, PT, P0 ;  /* 0x00000005ff007c0c */ /* 0x000fda000bf05300 */
[----:B------:R-:W-:Y:S05]  /*83c0*/  @!P0 EXIT ;  /* 0x000000000000894d */ /* 0x000fea0003800000 */
[----:B------:R-:W-:Y:S05]  /*83d0*/  BRA `(.L_x_136) ;  /* 0x0000000000087947 */ /* 0x000fea0003800000 */
.L_x_135:
[----:B------:R-:W-:-:S13]  /*83e0*/  FSETP.NEU.AND P0, PT, R27, RZ, PT ;  /* 0x000000ff1b00720b */ /* 0x000fda0003f0d000 */
[----:B------:R-:W-:Y:S05]  /*83f0*/  @!P0 EXIT ;  /* 0x000000000000894d */ /* 0x000fea0003800000 */
.L_x_136:
[----:B------:R-:W-:Y:S05]  /*8400*/  BSYNC.RECONVERGENT B0 ;  /* 0x0000000000007941 */ /* 0x000fea0003800200 */
.L_x_133:
[----:B------:R-:W3:Y:S01]  /*8410*/  S2UR UR5, SR_CgaCtaId ;  /* 0x00000000000579c3 */ /* 0x000ee20000008800 */
[----:B------:R-:W-:Y:S01]  /*8420*/  ULEA UR4, UR46, UR44, 0x3 ;  /* 0x0000002c2e047291 */ /* 0x000fe2000f8e18ff */
[----:B------:R-:W-:-:S04]  /*8430*/  DEPBAR.LE SB0, 0x0 ;  /* 0x000080000000791a */ /* 0x000fc80000000000 */
[----:B------:R-:W-:-:S04]  /*8440*/  UIADD3 UR4, UPT, UPT, UR4, 0x50, URZ ;  /* 0x0000005004047890 */ /* 0x000fc8000fffe0ff */
[----:B---3--:R-:W-:-:S09]  /*8450*/  UPRMT UR4, UR5, 0x654, UR4 ;  /* 0x0000065405047896 */ /* 0x008fd20008000004 */
[----:B------:R-:W-:Y:S01]  /*8460*/  SYNCS.ARRIVE.TRANS64.RED.A1T0 RZ, [UR4], RZ ;  /* 0x000000ffffff79a7 */ /* 0x000fe20008100404 */
[----:B------:R-:W-:Y:S05]  /*8470*/  EXIT ;  /* 0x000000000000794d */ /* 0x000fea0003800000 */
.L_x_24:
[----:B-1----:R1:W3:Y:S02]  /*8480*/  SYNCS.PHASECHK.TRANS64.TRYWAIT P0, [R0+URZ+0xf0], R2 ;  /* 0x0000f002000075a7 */ /* 0x0022e400080011ff */
[----:B---3--:R-:W-:Y:S05]  /*8490*/  @!P0 NANOSLEEP.SYNCS 0x989680 ;  /* 0x009896800000895d */ /* 0x008fea0003900000 */
[----:B------:R-:W3:Y:S02]  /*84a0*/  @!P0 SYNCS.PHASECHK.TRANS64 P0, [R0+URZ+0xf0], R2 ;  /* 0x0000f002000085a7 */ /* 0x000ee400080010ff */
[----:B---3--:R-:W-:Y:S05]  /*84b0*/  @!P0 BRA `(.L_x_24) ;  /* 0xfffffffc00f08947 */ /* 0x008fea000383ffff */
[----:B------:R-:W-:Y:S05]  /*84c0*/  BRA `(.L_x_137) ;  /* 0xffffff9000f47947 */ /* 0x000fea000383ffff */
.L_x_27:
[----:B-1----:R-:W-:-:S07]  /*84d0*/  MOV R0, UR33 ;  /* 0x0000002100007c02 */ /* 0x002fce0008000f00 */
.L_x_138:
[----:B-1----:R1:W3:Y:S02]  /*84e0*/  SYNCS.PHASECHK.TRANS64.TRYWAIT P0, [R0+URZ+0x18], R3 ;  /* 0x00001803000075a7 */ /* 0x0022e400080011ff */
[----:B---3--:R-:W-:Y:S05]  /*84f0*/  @!P0 NANOSLEEP.SYNCS 0x989680 ;  /* 0x009896800000895d */ /* 0x008fea0003900000 */
[----:B------:R-:W3:Y:S02]  /*8500*/  @!P0 SYNCS.PHASECHK.TRANS64 P0, [R0+URZ+0x18], R3 ;  /* 0x00001803000085a7 */ /* 0x000ee400080010ff */
[----:B---3--:R-:W-:Y:S05]  /*8510*/  @!P0 BRA `(.L_x_138) ;  /* 0xfffffffc00f08947 */ /* 0x008fea000383ffff */
[----:B------:R-:W-:Y:S05]  /*8520*/  BRA `(.L_x_26) ;  /* 0xffffff9400347947 */ /* 0x000fea000383ffff */
.L_x_34:
[----:B-1----:R-:W-:-:S07]  /*8530*/  MOV R0, UR9 ;  /* 0x0000000900007c02 */ /* 0x002fce0008000f00 */
.L_x_139:
[----:B-1----:R1:W3:Y:S02]  /*8540*/  SYNCS.PHASECHK.TRANS64.TRYWAIT P0, [R0+URZ+0x18], R3 ;  /* 0x00001803000075a7 */ /* 0x0022e400080011ff */
[----:B---3--:R-:W-:Y:S05]  /*8550*/  @!P0 NANOSLEEP.SYNCS 0x989680 ;  /* 0x009896800000895d */ /* 0x008fea0003900000 */
[----:B------:R-:W3:Y:S02]  /*8560*/  @!P0 SYNCS.PHASECHK.TRANS64 P0, [R0+URZ+0x18], R3 ;  /* 0x00001803000085a7 */ /* 0x000ee400080010ff */
[----:B---3--:R-:W-:Y:S05]  /*8570*/  @!P0 BRA `(.L_x_139) ;  /* 0xfffffffc00f08947 */ /* 0x008fea000383ffff */
[----:B------:R-:W-:Y:S05]  /*8580*/  BRA `(.L_x_33) ;  /* 0xffffff9400ec7947 */ /* 0x000fea000383ffff */
.L_x_39:
[----:B-1----:R1:W3:Y:S02]  /*8590*/  SYNCS.PHASECHK.TRANS64.TRYWAIT P0, [R3+URZ+0x80], R0 ;  /* 0x00008000030075a7 */ /* 0x0022e400080011ff */
[----:B---3--:R-:W-:Y:S05]  /*85a0*/  @!P0 NANOSLEEP.SYNCS 0x989680 ;  /* 0x009896800000895d */ /* 0x008fea0003900000 */
[----:B------:R-:W3:Y:S02]  /*85b0*/  @!P0 SYNCS.PHASECHK.TRANS64 P0, [R3+URZ+0x80], R0 ;  /* 0x00008000030085a7 */ /* 0x000ee400080010ff */
[----:B---3--:R-:W-:Y:S05]  /*85c0*/  @!P0 BRA `(.L_x_39) ;  /* 0xfffffffc00f08947 */ /* 0x008fea000383ffff */
[----:B------:R-:W-:Y:S05]  /*85d0*/  BRA `(.L_x_140) ;  /* 0xffffff98008c7947 */ /* 0x000fea000383ffff */
.L_x_43:
[----:B------:R-:W-:-:S07]  /*85e0*/  MOV R0, UR4 ;  /* 0x0000000400007c02 */ /* 0x000fce0008000f00 */
.L_x_141:
[----:B-1----:R1:W3:Y:S02]  /*85f0*/  SYNCS.PHASECHK.TRANS64.TRYWAIT P0, [R0+URZ], R2 ;  /* 0x00000002000075a7 */ /* 0x0022e400080011ff */
[----:B---3--:R-:W-:Y:S05]  /*8600*/  @!P0 NANOSLEEP.SYNCS 0x989680 ;  /* 0x009896800000895d */ /* 0x008fea0003900000 */
[----:B------:R-:W3:Y:S02]  /*8610*/  @!P0 SYNCS.PHASECHK.TRANS64 P0, [R0+URZ], R2 ;  /* 0x00000002000085a7 */ /* 0x000ee400080010ff */
[----:B---3--:R-:W-:Y:S05]  /*8620*/  @!P0 BRA `(.L_x_141) ;  /* 0xfffffffc00f08947 */ /* 0x008fea000383ffff */
[----:B------:R-:W-:Y:S05]  /*8630*/  BRA `(.L_x_142) ;  /* 0xffffffa000387947 */ /* 0x000fea000383ffff */
.L_x_44:
[----:B------:R-:W-:-:S07]  /*8640*/  MOV R0, UR5 ;  /* 0x0000000500007c02 */ /* 0x000fce0008000f00 */
.L_x_143:
[----:B-1----:R1:W3:Y:S02]  /*8650*/  SYNCS.PHASECHK.TRANS64.TRYWAIT P0, [R0+URZ], R2 ;  /* 0x00000002000075a7 */ /* 0x0022e400080011ff */
[----:B---3--:R-:W-:Y:S05]  /*8660*/  @!P0 NANOSLEEP.SYNCS 0x989680 ;  /* 0x009896800000895d */ /* 0x008fea0003900000 */
[----:B------:R-:W3:Y:S02]  /*8670*/  @!P0 SYNCS.PHASECHK.TRANS64 P0, [R0+URZ], R2 ;  /* 0x00000002000085a7 */ /* 0x000ee400080010ff */
[----:B---3--:R-:W-:Y:S05]  /*8680*/  @!P0 BRA `(.L_x_143) ;  /* 0xfffffffc00f08947 */ /* 0x008fea000383ffff */
[----:B------:R-:W-:Y:S05]  /*8690*/  BRA `(.L_x_144) ;  /* 0xffffffa000447947 */ /* 0x000fea000383ffff */
.L_x_47:
[----:B--2---:R2:W3:Y:S02]  /*86a0*/  SYNCS.PHASECHK.TRANS64.TRYWAIT P0, [R2+URZ+0xe0], R4 ;  /* 0x0000e004020075a7 */ /* 0x0044e400080011ff */
[----:B---3--:R-:W-:Y:S05]  /*86b0*/  @!P0 NANOSLEEP.SYNCS 0x989680 ;  /* 0x009896800000895d */ /* 0x008fea0003900000 */
[----:B------:R-:W3:Y:S02]  /*86c0*/  @!P0 SYNCS.PHASECHK.TRANS64 P0, [R2+URZ+0xe0], R4 ;  /* 0x0000e004020085a7 */ /* 0x000ee400080010ff */
[----:B---3--:R-:W-:Y:S05]  /*86d0*/  @!P0 BRA `(.L_x_47) ;  /* 0xfffffffc00f08947 */ /* 0x008fea000383ffff */
[----:B------:R-:W-:Y:S05]  /*86e0*/  BRA `(.L_x_145) ;  /* 0xffffffa000a87947 */ /* 0x000fea000383ffff */
.L_x_48:
[----:B------:R-:W-:-:S07]  /*86f0*/  MOV R2, UR4 ;  /* 0x0000000400027c02 */ /* 0x000fce0008000f00 */
.L_x_146:
[----:B--2---:R2:W3:Y:S02]  /*8700*/  SYNCS.PHASECHK.TRANS64.TRYWAIT P0, [R2+URZ+0x90], R5 ;  /* 0x00009005020075a7 */ /* 0x0044e400080011ff */
[----:B---3--:R-:W-:Y:S05]  /*8710*/  @!P0 NANOSLEEP.SYNCS 0x989680 ;  /* 0x009896800000895d */ /* 0x008fea0003900000 */
[----:B------:R-:W3:Y:S02]  /*8720*/  @!P0 SYNCS.PHASECHK.TRANS64 P0, [R2+URZ+0x90], R5 ;  /* 0x00009005020085a7 */ /* 0x000ee400080010ff */
[----:B---3--:R-:W-:Y:S05]  /*8730*/  @!P0 BRA `(.L_x_146) ;  /* 0xfffffffc00f08947 */ /* 0x008fea000383ffff */
[----:B------:R-:W-:Y:S05]  /*8740*/  BRA `(.L_x_147) ;  /* 0xffffffa000b87947 */ /* 0x000fea000383ffff */
.L_x_49:
[----:B--2---:R2:W3:Y:S02]  /*8750*/  SYNCS.PHASECHK.TRANS64.TRYWAIT P1, [R2+URZ+0x80], R4 ;  /* 0x00008004020075a7 */ /* 0x0044e400080211ff */
[----:B---3--:R-:W-:Y:S05]  /*8760*/  @!P1 NANOSLEEP.SYNCS 0x989680 ;  /* 0x009896800000995d */ /* 0x008fea0003900000 */
[----:B------:R-:W3:Y:S02]  /*8770*/  @!P1 SYNCS.PHASECHK.TRANS64 P1, [R2+URZ+0x80], R4 ;  /* 0x00008004020095a7 */ /* 0x000ee400080210ff */
[----:B---3--:R-:W-:Y:S05]  /*8780*/  @!P1 BRA `(.L_x_49) ;  /* 0xfffffffc00f09947 */ /* 0x008fea000383ffff */
[----:B------:R-:W-:Y:S05]  /*8790*/  BRA `(.L_x_148) ;  /* 0xffffffa000e87947 */ /* 0x000fea000383ffff */
.L_x_52:
[----:B------:R-:W-:-:S07]  /*87a0*/  MOV R0, UR4 ;  /* 0x0000000400007c02 */ /* 0x000fce0008000f00 */
.L_x_149:
[----:B--2---:R2:W3:Y:S02]  /*87b0*/  SYNCS.PHASECHK.TRANS64.TRYWAIT P0, [R0+URZ+0x90], R2 ;  /* 0x00009002000075a7 */ /* 0x0044e400080011ff */
[----:B---3--:R-:W-:Y:S05]  /*87c0*/  @!P0 NANOSLEEP.SYNCS 0x989680 ;  /* 0x009896800000895d */ /* 0x008fea0003900000 */
[----:B------:R-:W3:Y:S02]  /*87d0*/  @!P0 SYNCS.PHASECHK.TRANS64 P0, [R0+URZ+0x90], R2 ;  /* 0x00009002000085a7 */ /* 0x000ee400080010ff */
[----:B---3--:R-:W-:Y:S05]  /*87e0*/  @!P0 BRA `(.L_x_149) ;  /* 0xfffffffc00f08947 */ /* 0x008fea000383ffff */
[----:B------:R-:W-:Y:S05]  /*87f0*/  BRA `(.L_x_51) ;  /* 0xffffffa4003c7947 */ /* 0x000fea000383ffff */
.L_x_59:
[----:B-1----:R1:W2:Y:S02]  /*8800*/  SYNCS.PHASECHK.TRANS64.TRYWAIT P1, [R0+URZ+0x80], R2 ;  /* 0x00008002000075a7 */ /* 0x0022a400080211ff */
[----:B--2---:R-:W-:Y:S05]  /*8810*/  @!P1 NANOSLEEP.SYNCS 0x989680 ;  /* 0x009896800000995d */ /* 0x004fea0003900000 */
[----:B------:R-:W2:Y:S02]  /*8820*/  @!P1 SYNCS.PHASECHK.TRANS64 P1, [R0+URZ+0x80], R2 ;  /* 0x00008002000095a7 */ /* 0x000ea400080210ff */
[----:B--2---:R-:W-:Y:S05]  /*8830*/  @!P1 BRA `(.L_x_59) ;  /* 0xfffffffc00f09947 */ /* 0x004fea000383ffff */
[----:B------:R-:W-:Y:S05]  /*8840*/  BRA `(.L_x_150) ;  /* 0xffffffa800a47947 */ /* 0x000fea000383ffff */
.L_x_60:
[----:B------:R-:W-:-:S07]  /*8850*/  MOV R2, UR23 ;  /* 0x0000001700027c02 */ /* 0x000fce0008000f00 */
.L_x_151:
[----:B-1----:R1:W2:Y:S02]  /*8860*/  SYNCS.PHASECHK.TRANS64.TRYWAIT P0, [R2+URZ+0xc0], R0 ;  /* 0x0000c000020075a7 */ /* 0x0022a400080011ff */
[----:B--2---:R-:W-:Y:S05]  /*8870*/  @!P0 NANOSLEEP.SYNCS 0x989680 ;  /* 0x009896800000895d */ /* 0x004fea0003900000 */
[----:B------:R-:W2:Y:S02]  /*8880*/  @!P0 SYNCS.PHASECHK.TRANS64 P0, [R2+URZ+0xc0], R0 ;  /* 0x0000c000020085a7 */ /* 0x000ea400080010ff */
[----:B--2---:R-:W-:Y:S05]  /*8890*/  @!P0 BRA `(.L_x_151) ;  /* 0xfffffffc00f08947 */ /* 0x004fea000383ffff */
[----:B------:R-:W-:Y:S05]  /*88a0*/  BRA `(.L_x_152) ;  /* 0xffffffa800f47947 */ /* 0x000fea000383ffff */
.L_x_63:
[----:B------:R-:W-:Y:S07]  /*88b0*/  MOV R0, UR5 ;  /* 0x0000000500007c02 */ /* 0x000fee0008000f00 */
.L_x_153:
[----:B-1----:R1:W2:Y:S02]  /*88c0*/  SYNCS.PHASECHK.TRANS64.TRYWAIT P0, [R0+URZ], R2 ;  /* 0x00000002000075a7 */ /* 0x0022a400080011ff */
[----:B--2---:R-:W-:Y:S05]  /*88d0*/  @!P0 NANOSLEEP.SYNCS 0x989680 ;  /* 0x009896800000895d */ /* 0x004fea0003900000 */
[----:B------:R-:W2:Y:S02]  /*88e0*/  @!P0 SYNCS.PHASECHK.TRANS64 P0, [R0+URZ], R2 ;  /* 0x00000002000085a7 */ /* 0x000ea400080010ff */
[----:B--2---:R-:W-:Y:S05]  /*88f0*/  @!P0 BRA `(.L_x_153) ;  /* 0xfffffffc00f08947 */ /* 0x004fea000383ffff */
[----:B------:R-:W-:Y:S05]  /*8900*/  BRA `(.L_x_62) ;  /* 0xffffffac00107947 */ /* 0x000fea000383ffff */
.L_x_66:
[----:B------:R-:W-:-:S07]  /*8910*/  MOV R0, UR4 ;  /* 0x0000000400007c02 */ /* 0x000fce0008000f00 */
.L_x_154:
[----:B--2---:R2:W4:Y:S02]  /*8920*/  SYNCS.PHASECHK.TRANS64.TRYWAIT P0, [R0+URZ], R2 ;  /* 0x00000002000075a7 */ /* 0x00452400080011ff */
[----:B----4-:R-:W-:Y:S05]  /*8930*/  @!P0 NANOSLEEP.SYNCS 0x989680 ;  /* 0x009896800000895d */ /* 0x010fea0003900000 */
[----:B------:R-:W4:Y:S02]  /*8940*/  @!P0 SYNCS.PHASECHK.TRANS64 P0, [R0+URZ], R2 ;  /* 0x00000002000085a7 */ /* 0x000f2400080010ff */
[----:B----4-:R-:W-:Y:S05]  /*8950*/  @!P0 BRA `(.L_x_154) ;  /* 0xfffffffc00f08947 */ /* 0x010fea000383ffff */
[----:B------:R-:W-:Y:S05]  /*8960*/  BRA `(.L_x_155) ;  /* 0xffffffac00c47947 */ /* 0x000fea000383ffff */
.L_x_67:
[----:B------:R-:W-:-:S07]  /*8970*/  MOV R0, UR5 ;  /* 0x0000000500007c02 */ /* 0x000fce0008000f00 */
.L_x_156:
[----:B-1----:R1:W2:Y:S02]  /*8980*/  SYNCS.PHASECHK.TRANS64.TRYWAIT P0, [R0+URZ], R3 ;  /* 0x00000003000075a7 */ /* 0x0022a400080011ff */
[----:B--2---:R-:W-:Y:S05]  /*8990*/  @!P0 NANOSLEEP.SYNCS 0x989680 ;  /* 0x009896800000895d */ /* 0x004fea0003900000 */
[----:B------:R-:W2:Y:S02]  /*89a0*/  @!P0 SYNCS.PHASECHK.TRANS64 P0, [R0+URZ], R3 ;  /* 0x00000003000085a7 */ /* 0x000ea400080010ff */
[----:B--2---:R-:W-:Y:S05]  /*89b0*/  @!P0 BRA `(.L_x_156) ;  /* 0xfffffffc00f08947 */ /* 0x004fea000383ffff */
[----:B------:R-:W-:Y:S05]  /*89c0*/  BRA `(.L_x_157) ;  /* 0xffffffac00d07947 */ /* 0x000fea000383ffff */
.L_x_68:
[----:B------:R-:W-:-:S07]  /*89d0*/  MOV R0, UR5 ;  /* 0x0000000500007c02 */ /* 0x000fce0008000f00 */
.L_x_158:
[----:B-1----:R1:W2:Y:S02]  /*89e0*/  SYNCS.PHASECHK.TRANS64.TRYWAIT P0, [R0+URZ], R3 ;  /* 0x00000003000075a7 */ /* 0x0022a400080011ff */
[----:B--2---:R-:W-:Y:S05]  /*89f0*/  @!P0 NANOSLEEP.SYNCS 0x989680 ;  /* 0x009896800000895d */ /* 0x004fea0003900000 */
[----:B------:R-:W2:Y:S02]  /*8a00*/  @!P0 SYNCS.PHASECHK.TRANS64 P0, [R0+URZ], R3 ;  /* 0x00000003000085a7 */ /* 0x000ea400080010ff */
[----:B--2---:R-:W-:Y:S05]  /*8a10*/  @!P0 BRA `(.L_x_158) ;  /* 0xfffffffc00f08947 */ /* 0x004fea000383ffff */
[----:B------:R-:W-:Y:S05]  /*8a20*/  BRA `(.L_x_159) ;  /* 0xffffffac00dc7947 */ /* 0x000fea000383ffff */
.L_x_69:
[----:B-1----:R-:W-:-:S07]  /*8a30*/  MOV R0, UR4 ;  /* 0x0000000400007c02 */ /* 0x002fce0008000f00 */
.L_x_160:
[----:B-1----:R1:W2:Y:S02]  /*8a40*/  SYNCS.PHASECHK.TRANS64.TRYWAIT P0, [R0+URZ], R2 ;  /* 0x00000002000075a7 */ /* 0x0022a400080011ff */
[----:B--2---:R-:W-:Y:S05]  /*8a50*/  @!P0 NANOSLEEP.SYNCS 0x989680 ;  /* 0x009896800000895d */ /* 0x004fea0003900000 */
[----:B------:R-:W2:Y:S02]  /*8a60*/  @!P0 SYNCS.PHASECHK.TRANS64 P0, [R0+URZ], R2 ;  /* 0x00000002000085a7 */ /* 0x000ea400080010ff */
[----:B--2---:R-:W-:Y:S05]  /*8a70*/  @!P0 BRA `(.L_x_160) ;  /* 0xfffffffc00f08947 */ /* 0x004fea000383ffff */
[----:B------:R-:W-:Y:S05]  /*8a80*/  BRA `(.L_x_161) ;  /* 0xffffffac00e87947 */ /* 0x000fea000383ffff */
.L_x_74:
[----:B-1----:R1:W2:Y:S02]  /*8a90*/  SYNCS.PHASECHK.TRANS64.TRYWAIT P0, [R8+URZ+0x80], R0 ;  /* 0x00008000080075a7 */ /* 0x0022a400080011ff */
[----:B--2---:R-:W-:Y:S05]  /*8aa0*/  @!P0 NANOSLEEP.SYNCS 0x989680 ;  /* 0x009896800000895d */ /* 0x004fea0003900000 */
[----:B------:R-:W2:Y:S02]  /*8ab0*/  @!P0 SYNCS.PHASECHK.TRANS64 P0, [R8+URZ+0x80], R0 ;  /* 0x00008000080085a7 */ /* 0x000ea400080010ff */
[----:B--2---:R-:W-:Y:S05]  /*8ac0*/  @!P0 BRA `(.L_x_74) ;  /* 0xfffffffc00f08947 */ /* 0x004fea000383ffff */
[----:B------:R-:W-:Y:S05]  /*8ad0*/  BRA `(.L_x_162) ;  /* 0xffffffb4002c7947 */ /* 0x000fea000383ffff */
.L_x_77:
[----:B-1----:R-:W-:Y:S07]  /*8ae0*/  MOV R0, UR21 ;  /* 0x0000001500007c02 */ /* 0x002fee0008000f00 */
.L_x_163:
[----:B-1----:R1:W2:Y:S02]  /*8af0*/  SYNCS.PHASECHK.TRANS64.TRYWAIT P1, [R0+URZ+0x78], R2 ;  /* 0x00007802000075a7 */ /* 0x0022a400080211ff */
[----:B--2---:R-:W-:Y:S05]  /*8b00*/  @!P1 NANOSLEEP.SYNCS 0x989680 ;  /* 0x009896800000995d */ /* 0x004fea0003900000 */
[----:B------:R-:W2:Y:S02]  /*8b10*/  @!P1 SYNCS.PHASECHK.TRANS64 P1, [R0+URZ+0x78], R2 ;  /* 0x00007802000095a7 */ /* 0x000ea400080210ff */
[----:B--2---:R-:W-:Y:S05]  /*8b20*/  @!P1 BRA `(.L_x_163) ;  /* 0xfffffffc00f09947 */ /* 0x004fea000383ffff */
[----:B------:R-:W-:Y:S05]  /*8b30*/  BRA `(.L_x_76) ;  /* 0xffffffb800a87947 */ /* 0x000fea000383ffff */
.L_x_80:
[----:B-1----:R-:W-:Y:S07]  /*8b40*/  MOV R0, UR21 ;  /* 0x0000001500007c02 */ /* 0x002fee0008000f00 */
.L_x_164:
[----:B-1----:R1:W2:Y:S02]  /*8b50*/  SYNCS.PHASECHK.TRANS64.TRYWAIT P0, [R0+URZ+0x50], R4 ;  /* 0x00005004000075a7 */ /* 0x0022a400080011ff */
[----:B--2---:R-:W-:Y:S05]  /*8b60*/  @!P0 NANOSLEEP.SYNCS 0x989680 ;  /* 0x009896800000895d */ /* 0x004fea0003900000 */
[----:B------:R-:W2:Y:S02]  /*8b70*/  @!P0 SYNCS.PHASECHK.TRANS64 P0, [R0+URZ+0x50], R4 ;  /* 0x00005004000085a7 */ /* 0x000ea400080010ff */
[----:B--2---:R-:W-:Y:S05]  /*8b80*/  @!P0 BRA `(.L_x_164) ;  /* 0xfffffffc00f08947 */ /* 0x004fea000383ffff */
[----:B------:R-:W-:Y:S05]  /*8b90*/  BRA `(.L_x_165) ;  /* 0xffffffbc00007947 */ /* 0x000fea000383ffff */
.L_x_81:
[----:B------:R-:W-:Y:S07]  /*8ba0*/  MOV R0, UR21 ;  /* 0x0000001500007c02 */ /* 0x000fee0008000f00 */
.L_x_166:
[----:B-1----:R1:W2:Y:S02]  /*8bb0*/  SYNCS.PHASECHK.TRANS64.TRYWAIT P0, [R0+URZ+0x58], R4 ;  /* 0x00005804000075a7 */ /* 0x0022a400080011ff */
[----:B--2---:R-:W-:Y:S05]  /*8bc0*/  @!P0 NANOSLEEP.SYNCS 0x989680 ;  /* 0x009896800000895d */ /* 0x004fea0003900000 */
[----:B------:R-:W2:Y:S02]  /*8bd0*/  @!P0 SYNCS.PHASECHK.TRANS64 P0, [R0+URZ+0x58], R4 ;  /* 0x00005804000085a7 */ /* 0x000ea400080010ff */
[----:B--2---:R-:W-:Y:S05]  /*8be0*/  @!P0 BRA `(.L_x_166) ;  /* 0xfffffffc00f08947 */ /* 0x004fea000383ffff */
[----:B------:R-:W-:Y:S05]  /*8bf0*/  BRA `(.L_x_167) ;  /* 0xffffffbc00387947 */ /* 0x000fea000383ffff */
.L_x_82:
[----:B------:R-:W-:Y:S07]  /*8c00*/  MOV R0, UR21 ;  /* 0x0000001500007c02 */ /* 0x000fee0008000f00 */
.L_x_168:
[----:B-1----:R1:W2:Y:S02]  /*8c10*/  SYNCS.PHASECHK.TRANS64.TRYWAIT P0, [R0+URZ+0x60], R4 ;  /* 0x00006004000075a7 */ /* 0x0022a400080011ff */
[----:B--2---:R-:W-:Y:S05]  /*8c20*/  @!P0 NANOSLEEP.SYNCS 0x989680 ;  /* 0x009896800000895d */ /* 0x004fea0003900000 */
[----:B------:R-:W2:Y:S02]  /*8c30*/  @!P0 SYNCS.PHASECHK.TRANS64 P0, [R0+URZ+0x60], R4 ;  /* 0x00006004000085a7 */ /* 0x000ea400080010ff */
[----:B--2---:R-:W-:Y:S05]  /*8c40*/  @!P0 BRA `(.L_x_168) ;  /* 0xfffffffc00f08947 */ /* 0x004fea000383ffff */
[----:B------:R-:W-:Y:S05]  /*8c50*/  BRA `(.L_x_169) ;  /* 0xffffffbc007c7947 */ /* 0x000fea000383ffff */
.L_x_83:
[----:B------:R-:W-:Y:S07]  /*8c60*/  MOV R0, UR21 ;  /* 0x0000001500007c02 */ /* 0x000fee0008000f00 */
.L_x_170:
[----:B-1----:R1:W2:Y:S02]  /*8c70*/  SYNCS.PHASECHK.TRANS64.TRYWAIT P0, [R0+URZ+0x68], R4 ;  /* 0x00006804000075a7 */ /* 0x0022a400080011ff */
[----:B--2---:R-:W-:Y:S05]  /*8c80*/  @!P0 NANOSLEEP.SYNCS 0x989680 ;  /* 0x009896800000895d */ /* 0x004fea0003900000 */
[----:B------:R-:W2:Y:S02]  /*8c90*/  @!P0 SYNCS.PHASECHK.TRANS64 P0, [R0+URZ+0x68], R4 ;  /* 0x00006804000085a7 */ /* 0x000ea400080010ff */
[----:B--2---:R-:W-:Y:S05]  /*8ca0*/  @!P0 BRA `(.L_x_170) ;  /* 0xfffffffc00f08947 */ /* 0x004fea000383ffff */
[----:B------:R-:W-:Y:S05]  /*8cb0*/  BRA `(.L_x_171) ;  /* 0xffffffbc00c47947 */ /* 0x000fea000383ffff */
.L_x_85:
[----:B------:R-:W-:-:S07]  /*8cc0*/  MOV R0, UR21 ;  /* 0x0000001500007c02 */ /* 0x000fce0008000f00 */
.L_x_172:
[----:B--2---:R2:W4:Y:S02]  /*8cd0*/  SYNCS.PHASECHK.TRANS64.TRYWAIT P0, [R0+URZ+0x50], R2 ;  /* 0x00005002000075a7 */ /* 0x00452400080011ff */
[----:B----4-:R-:W-:Y:S05]  /*8ce0*/  @!P0 NANOSLEEP.SYNCS 0x989680 ;  /* 0x009896800000895d */ /* 0x010fea0003900000 */
[----:B------:R-:W4:Y:S02]  /*8cf0*/  @!P0 SYNCS.PHASECHK.TRANS64 P0, [R0+URZ+0x50], R2 ;  /* 0x00005002000085a7 */ /* 0x000f2400080010ff */
[----:B----4-:R-:W-:Y:S05]  /*8d00*/  @!P0 BRA `(.L_x_172) ;  /* 0xfffffffc00f08947 */ /* 0x010fea000383ffff */
[----:B------:R-:W-:Y:S05]  /*8d10*/  BRA `(.L_x_173) ;  /* 0xffffffc0003c7947 */ /* 0x000fea000383ffff */
.L_x_86:
[----:B--2---:R-:W-:-:S07]  /*8d20*/  MOV R0, UR21 ;  /* 0x0000001500007c02 */ /* 0x004fce0008000f00 */
.L_x_174:
[----:B--2---:R2:W4:Y:S02]  /*8d30*/  SYNCS.PHASECHK.TRANS64.TRYWAIT P0, [R0+URZ+0x58], R2 ;  /* 0x00005802000075a7 */ /* 0x00452400080011ff */
[----:B----4-:R-:W-:Y:S05]  /*8d40*/  @!P0 NANOSLEEP.SYNCS 0x989680 ;  /* 0x009896800000895d */ /* 0x010fea0003900000 */
[----:B------:R-:W4:Y:S02]  /*8d50*/  @!P0 SYNCS.PHASECHK.TRANS64 P0, [R0+URZ+0x58], R2 ;  /* 0x00005802000085a7 */ /* 0x000f2400080010ff */
[----:B----4-:R-:W-:Y:S05]  /*8d60*/  @!P0 BRA `(.L_x_174) ;  /* 0xfffffffc00f08947 */ /* 0x010fea000383ffff */
[----:B------:R-:W-:Y:S05]  /*8d70*/  BRA `(.L_x_175) ;  /* 0xffffffc0002c7947 */ /* 0x000fea000383ffff */
.L_x_87:
[----:B--2---:R-:W-:-:S07]  /*8d80*/  MOV R0, UR21 ;  /* 0x0000001500007c02 */ /* 0x004fce0008000f00 */
.L_x_176:
[----:B--2---:R2:W4:Y:S02]  /*8d90*/  SYNCS.PHASECHK.TRANS64.TRYWAIT P0, [R0+URZ+0x60], R2 ;  /* 0x00006002000075a7 */ /* 0x00452400080011ff */
[----:B----4-:R-:W-:Y:S05]  /*8da0*/  @!P0 NANOSLEEP.SYNCS 0x989680 ;  /* 0x009896800000895d */ /* 0x010fea0003900000 */
[----:B------:R-:W4:Y:S02]  /*8db0*/  @!P0 SYNCS.PHASECHK.TRANS64 P0, [R0+URZ+0x60], R2 ;  /* 0x00006002000085a7 */ /* 0x000f2400080010ff */
[----:B----4-:R-:W-:Y:S05]  /*8dc0*/  @!P0 BRA `(.L_x_176) ;  /* 0xfffffffc00f08947 */ /* 0x010fea000383ffff */
[----:B------:R-:W-:Y:S05]  /*8dd0*/  BRA `(.L_x_177) ;  /* 0xffffffc0001c7947 */ /* 0x000fea000383ffff */
.L_x_89:
[----:B-1----:R1:W2:Y:S02]  /*8de0*/  SYNCS.PHASECHK.TRANS64.TRYWAIT P0, [R3+URZ+0x80], R0 ;  /* 0x00008000030075a7 */ /* 0x0022a400080011ff */
[----:B--2---:R-:W-:Y:S05]  /*8df0*/  @!P0 NANOSLEEP.SYNCS 0x989680 ;  /* 0x009896800000895d */ /* 0x004fea0003900000 */
[----:B------:R-:W2:Y:S02]  /*8e00*/  @!P0 SYNCS.PHASECHK.TRANS64 P0, [R3+URZ+0x80], R0 ;  /* 0x00008000030085a7 */ /* 0x000ea400080010ff */
[----:B--2---:R-:W-:Y:S05]  /*8e10*/  @!P0 BRA `(.L_x_89) ;  /* 0xfffffffc00f08947 */ /* 0x004fea000383ffff */
[----:B------:R-:W-:Y:S05]  /*8e20*/  BRA `(.L_x_178) ;  /* 0xffffffc000e87947 */ /* 0x000fea000383ffff */
.L_x_100:
[----:B-1----:R-:W-:Y:S04]  /*8e30*/  MOV R0, UR44 ;  /* 0x0000002c00007c02 */ /* 0x002fe80008000f00 */
[----:B------:R1:W2:Y:S03]  /*8e40*/  SYNCS.PHASECHK.TRANS64.TRYWAIT P1, [R0+URZ+0x30], R3 ;  /* 0x00003003000075a7 */ /* 0x0002a600080211ff */
[----:B--2---:R-:W-:Y:S05]  /*8e50*/  @!P1 NANOSLEEP.SYNCS 0x989680 ;  /* 0x009896800000995d */ /* 0x004fea0003900000 */
[----:B------:R-:W2:Y:S02]  /*8e60*/  @!P1 SYNCS.PHASECHK.TRANS64 P1, [R0+URZ+0x30], R3 ;  /* 0x00003003000095a7 */ /* 0x000ea400080210ff */
[----:B--2---:R-:W-:Y:S05]  /*8e70*/  @!P1 BRA `(.L_x_100) ;  /* 0xfffffffc00ec9947 */ /* 0x004fea000383ffff */
[----:B------:R-:W-:Y:S05]  /*8e80*/  BRA `(.L_x_99) ;  /* 0xffffffd0004c7947 */ /* 0x000fea000383ffff */
.L_x_102:
[----:B-1----:R1:W3:Y:S02]  /*8e90*/  SYNCS.PHASECHK.TRANS64.TRYWAIT P0, [R26+URZ+0xa0], R2 ;  /* 0x0000a0021a0075a7 */ /* 0x0022e400080011ff */
[----:B---3--:R-:W-:Y:S05]  /*8ea0*/  @!P0 NANOSLEEP.SYNCS 0x989680 ;  /* 0x009896800000895d */ /* 0x008fea0003900000 */
[----:B------:R-:W3:Y:S02]  /*8eb0*/  @!P0 SYNCS.PHASECHK.TRANS64 P0, [R26+URZ+0xa0], R2 ;  /* 0x0000a0021a0085a7 */ /* 0x000ee400080010ff */
[----:B---3--:R-:W-:Y:S05]  /*8ec0*/  @!P0 BRA `(.L_x_102) ;  /* 0xfffffffc00f08947 */ /* 0x008fea000383ffff */
[----:B------:R-:W-:Y:S05]  /*8ed0*/  BRA `(.L_x_101) ;  /* 0xffffffd000707947 */ /* 0x000fea000383ffff */
.L_x_111:
[----:B---3--:R3:W4:Y:S02]  /*8ee0*/  SYNCS.PHASECHK.TRANS64.TRYWAIT P0, [R4+URZ+0x30], R0 ;  /* 0x00003000040075a7 */ /* 0x00872400080011ff */
[----:B----4-:R-:W-:Y:S05]  /*8ef0*/  @!P0 NANOSLEEP.SYNCS 0x989680 ;  /* 0x009896800000895d */ /* 0x010fea0003900000 */
[----:B------:R-:W4:Y:S02]  /*8f00*/  @!P0 SYNCS.PHASECHK.TRANS64 P0, [R4+URZ+0x30], R0 ;  /* 0x00003000040085a7 */ /* 0x000f2400080010ff */
[----:B----4-:R-:W-:Y:S05]  /*8f10*/  @!P0 BRA `(.L_x_111) ;  /* 0xfffffffc00f08947 */ /* 0x010fea000383ffff */
[----:B------:R-:W-:Y:S05]  /*8f20*/  BRA `(.L_x_110) ;  /* 0xffffffd8005c7947 */ /* 0x000fea000383ffff */
.L_x_119:
[----:B-1----:R1:W4:Y:S02]  /*8f30*/  SYNCS.PHASECHK.TRANS64.TRYWAIT P0, [R2+URZ+0x30], R4 ;  /* 0x00003004020075a7 */ /* 0x00232400080011ff */
[----:B----4-:R-:W-:Y:S05]  /*8f40*/  @!P0 NANOSLEEP.SYNCS 0x989680 ;  /* 0x009896800000895d */ /* 0x010fea0003900000 */
[----:B------:R-:W4:Y:S02]  /*8f50*/  @!P0 SYNCS.PHASECHK.TRANS64 P0, [R2+URZ+0x30], R4 ;  /* 0x00003004020085a7 */ /* 0x000f2400080010ff */
[----:B----4-:R-:W-:Y:S05]  /*8f60*/  @!P0 BRA `(.L_x_119) ;  /* 0xfffffffc00f08947 */ /* 0x010fea000383ffff */
[----:B------:R-:W-:Y:S05]  /*8f70*/  BRA `(.L_x_118) ;  /* 0xffffffe0006c7947 */ /* 0x000fea000383ffff */
.L_x_127:
[----:B---3--:R3:W4:Y:S02]  /*8f80*/  SYNCS.PHASECHK.TRANS64.TRYWAIT P0, [R3+URZ+0x30], R0 ;  /* 0x00003000030075a7 */ /* 0x00872400080011ff */
[----:B----4-:R-:W-:Y:S05]  /*8f90*/  @!P0 NANOSLEEP.SYNCS 0x989680 ;  /* 0x009896800000895d */ /* 0x010fea0003900000 */
[----:B------:R-:W4:Y:S02]  /*8fa0*/  @!P0 SYNCS.PHASECHK.TRANS64 P0, [R3+URZ+0x30], R0 ;  /* 0x00003000030085a7 */ /* 0x000f2400080010ff */
[----:B----4-:R-:W-:Y:S05]  /*8fb0*/  @!P0 BRA `(.L_x_127) ;  /* 0xfffffffc00f08947 */ /* 0x010fea000383ffff */
[----:B------:R-:W-:Y:S05]  /*8fc0*/  BRA `(.L_x_126) ;  /* 0xffffffe800787947 */ /* 0x000fea000383ffff */
        .weak           $__internal_0_$__cuda_sm10x_tcgen05_guardrail_trap_col_being_dealloced_not_returned_by_alloc
        .type           $__internal_0_$__cuda_sm10x_tcgen05_guardrail_trap_col_being_dealloced_not_returned_by_alloc,@function
        .size           $__internal_0_$__cuda_sm10x_tcgen05_guardrail_trap_col_being_dealloced_not_returned_by_alloc,($__internal_1_$__cuda_sm10x_tcgen05_guardrail_trap_phase_invalid_during_alloc - $__internal_0_$__cuda_sm10x_tcgen05_guardrail_trap_col_being_dealloced_not_returned_by_alloc)
$__internal_0_$__cuda_sm10x_tcgen05_guardrail_trap_col_being_dealloced_not_returned_by_alloc:
[----:B------:R-:W-:Y:S05]  /*8fd0*/  BPT.TRAP 0x1 ;  /* 0x000000040000795c */ /* 0x000fea0000300000 */
[----:B------:R-:W-:-:S04]  /*8fe0*/  HFMA2 R3, -RZ, RZ, 0, 0 ;  /* 0x00000000ff037431 */ /* 0x000fc800000001ff */
[----:B------:R-:W-:Y:S05]  /*8ff0*/  RET.REL.NODEC R2 `(_ZN7cutlass13device_kernelINS_4gemm6kernel13GemmUniversalIN4cute5tupleIJiiiiEEENS1_10collective13CollectiveMmaINS1_35MainloopSm100TmaUmmaWarpSpecializedILi3ELi2ELi4ENS5_IJNS4_1CILi2EEENSA_ILi1EEESC_EEEEENS5_IJNSA_ILi64EEENSA_ILi128EEENSA_ILi32EEEEEENS_6half_tENS5_IJlSC_lEEESJ_SK_NS4_8TiledMMAINS4_8MMA_AtomIJNS4_20SM100_MMA_F16BF16_SSISJ_SJ_fLi64ELi128ELNS4_4UMMA5MajorE0ELSP_0ELNSO_7ScaleInE0ELSQ_0EEEEEENS4_6LayoutINS5_IJSC_SC_SC_EEENS5_IJNSA_ILi0EEESV_SV_EEEEENS5_IJNS4_10UnderscoreESY_SY_EEEEENS4_13SM90_TMA_LOADENS4_14ComposedLayoutINS4_7SwizzleILi2ELi4ELi3EEENS4_18smem_ptr_flag_bitsILi16EEENST_INS5_IJNSA_ILi8EEESH_EEENS5_IJSH_SC_EEEEEEEvNS4_8identityENS4_23SM90_TMA_LOAD_MULTICASTES1B_vS1C_EENS_8epilogue10collective18CollectiveEpilogueINS1F_23Sm100TmaWarpSpecializedILi4ELi2ELi16ELb1ELb0EEEJSI_NS5_IJNST_ISF_SC_EENST_ISH_SC_EEEEESJ_SK_SJ_SK_NS1F_6fusion15FusionCallbacksIS1J_NS1N_17LinearCombinationISJ_fSJ_fLNS_15FloatRoundStyleE2EEESI_S1M_JEEENS4_5SM1004TMEM4LOAD26SM100_TMEM_LOAD_16dp256b4xES11_S1B_NS4_17SM75_U32x4_LDSM_NENS4_14SM90_TMA_STOREES1B_NS4_17SM90_U32x4_STSM_NENS4_39AutoVectorizingCopyWithAssumedAlignmentILi128EEEEEEvvEEEEvNT_6ParamsE) ;  /* 0xffffff7002007950 */ /* 0x000fea0003c3ffff */
        .weak           $__internal_1_$__cuda_sm10x_tcgen05_guardrail_trap_phase_invalid_during_alloc
        .type           $__internal_1_$__cuda_sm10x_tcgen05_guardrail_trap_phase_invalid_during_alloc,@function
        .size           $__internal_1_$__cuda_sm10x_tcgen05_guardrail_trap_phase_invalid_during_alloc,($__internal_2_$__cuda_sm10x_tcgen05_guardrail_trap_unallocated_columns_being_dealloced - $__internal_1_$__cuda_sm10x_tcgen05_guardrail_trap_phase_invalid_during_alloc)
$__internal_1_$__cuda_sm10x_tcgen05_guardrail_trap_phase_invalid_during_alloc:
[----:B------:R-:W-:Y:S05]  /*9000*/  BPT.TRAP 0x1 ;  /* 0x000000040000795c */ /* 0x000fea0000300000 */
[----:B------:R-:W-:-:S04]  /*9010*/  MOV R5, 0x0 ;  /* 0x0000000000057802 */ /* 0x000fc80000000f00 */
[----:B------:R-:W-:Y:S05]  /*9020*/  RET.REL.NODEC R4 `(_ZN7cutlass13device_kernelINS_4gemm6kernel13GemmUniversalIN4cute5tupleIJiiiiEEENS1_10collective13CollectiveMmaINS1_35MainloopSm100TmaUmmaWarpSpecializedILi3ELi2ELi4ENS5_IJNS4_1CILi2EEENSA_ILi1EEESC_EEEEENS5_IJNSA_ILi64EEENSA_ILi128EEENSA_ILi32EEEEEENS_6half_tENS5_IJlSC_lEEESJ_SK_NS4_8TiledMMAINS4_8MMA_AtomIJNS4_20SM100_MMA_F16BF16_SSISJ_SJ_fLi64ELi128ELNS4_4UMMA5MajorE0ELSP_0ELNSO_7ScaleInE0ELSQ_0EEEEEENS4_6LayoutINS5_IJSC_SC_SC_EEENS5_IJNSA_ILi0EEESV_SV_EEEEENS5_IJNS4_10UnderscoreESY_SY_EEEEENS4_13SM90_TMA_LOADENS4_14ComposedLayoutINS4_7SwizzleILi2ELi4ELi3EEENS4_18smem_ptr_flag_bitsILi16EEENST_INS5_IJNSA_ILi8EEESH_EEENS5_IJSH_SC_EEEEEEEvNS4_8identityENS4_23SM90_TMA_LOAD_MULTICASTES1B_vS1C_EENS_8epilogue10collective18CollectiveEpilogueINS1F_23Sm100TmaWarpSpecializedILi4ELi2ELi16ELb1ELb0EEEJSI_NS5_IJNST_ISF_SC_EENST_ISH_SC_EEEEESJ_SK_SJ_SK_NS1F_6fusion15FusionCallbacksIS1J_NS1N_17LinearCombinationISJ_fSJ_fLNS_15FloatRoundStyleE2EEESI_S1M_JEEENS4_5SM1004TMEM4LOAD26SM100_TMEM_LOAD_16dp256b4xES11_S1B_NS4_17SM75_U32x4_LDSM_NENS4_14SM90_TMA_STOREES1B_NS4_17SM90_U32x4_STSM_NENS4_39AutoVectorizingCopyWithAssumedAlignmentILi128EEEEEEvvEEEEvNT_6ParamsE) ;  /* 0xffffff6c04f47950 */ /* 0x000fea0003c3ffff */
        .weak           $__internal_2_$__cuda_sm10x_tcgen05_guardrail_trap_unallocated_columns_being_dealloced
        .type           $__internal_2_$__cuda_sm10x_tcgen05_guardrail_trap_unallocated_columns_being_dealloced,@function
        .size           $__internal_2_$__cuda_sm10x_tcgen05_guardrail_trap_unallocated_columns_being_dealloced,(.L_x_180 - $__internal_2_$__cuda_sm10x_tcgen05_guardrail_trap_unallocated_columns_being_dealloced)
$__internal_2_$__cuda_sm10x_tcgen05_guardrail_trap_unallocated_columns_being_dealloced:
[----:B------:R-:W-:Y:S05]  /*9030*/  BPT.TRAP 0x1 ;  /* 0x000000040000795c */ /* 0x000fea0000300000 */
[----:B------:R-:W-:-:S04]  /*9040*/  HFMA2 R3, -RZ, RZ, 0, 0 ;  /* 0x00000000ff037431 */ /* 0x000fc800000001ff */
[----:B------:R-:W-:Y:S05]  /*9050*/  RET.REL.NODEC R2 `(_ZN7cutlass13device_kernelINS_4gemm6kernel13GemmUniversalIN4cute5tupleIJiiiiEEENS1_10collective13CollectiveMmaINS1_35MainloopSm100TmaUmmaWarpSpecializedILi3ELi2ELi4ENS5_IJNS4_1CILi2EEENSA_ILi1EEESC_EEEEENS5_IJNSA_ILi64EEENSA_ILi128EEENSA_ILi32EEEEEENS_6half_tENS5_IJlSC_lEEESJ_SK_NS4_8TiledMMAINS4_8MMA_AtomIJNS4_20SM100_MMA_F16BF16_SSISJ_SJ_fLi64ELi128ELNS4_4UMMA5MajorE0ELSP_0ELNSO_7ScaleInE0ELSQ_0EEEEEENS4_6LayoutINS5_IJSC_SC_SC_EEENS5_IJNSA_ILi0EEESV_SV_EEEEENS5_IJNS4_10UnderscoreESY_SY_EEEEENS4_13SM90_TMA_LOADENS4_14ComposedLayoutINS4_7SwizzleILi2ELi4ELi3EEENS4_18smem_ptr_flag_bitsILi16EEENST_INS5_IJNSA_ILi8EEESH_EEENS5_IJSH_SC_EEEEEEEvNS4_8identityENS4_23SM90_TMA_LOAD_MULTICASTES1B_vS1C_EENS_8epilogue10collective18CollectiveEpilogueINS1F_23Sm100TmaWarpSpecializedILi4ELi2ELi16ELb1ELb0EEEJSI_NS5_IJNST_ISF_SC_EENST_ISH_SC_EEEEESJ_SK_SJ_SK_NS1F_6fusion15FusionCallbacksIS1J_NS1N_17LinearCombinationISJ_fSJ_fLNS_15FloatRoundStyleE2EEESI_S1M_JEEENS4_5SM1004TMEM4LOAD26SM100_TMEM_LOAD_16dp256b4xES11_S1B_NS4_17SM75_U32x4_LDSM_NENS4_14SM90_TMA_STOREES1B_NS4_17SM90_U32x4_STSM_NENS4_39AutoVectorizingCopyWithAssumedAlignmentILi128EEEEEEvvEEEEvNT_6ParamsE) ;  /* 0xffffff6c02e87950 */ /* 0x000fea0003c3ffff */
.L_x_179:
[----:B------:R-:W-:-:S00]  /*9060*/  BRA `(.L_x_179) ;  /* 0xfffffffc00fc7947 */ /* 0x000fc0000383ffff */
[----:B------:R-:W-:-:S00]  /*9070*/  NOP ;  /* 0x0000000000007918 */ /* 0x000fc00000000000 */
        /* <DEDUP_REMOVED lines=8> */
.L_x_180:


//--------------------- .nv.global.init           --------------------------
	.section	.nv.global.init,"aw",@progbits
.nv.global.init:
	.type		$str$27,@object
	.size		$str$27,($str$28 - $str$27)
$str$27:
        /*0000*/ 	.byte	0x28, 0x61, 0x64, 0x64, 0x72, 0x65, 0x73, 0x73, 0x20, 0x26, 0x20, 0x6d, 0x61, 0x73, 0x6b, 0x29
        /*0010*/ 	.byte	0x20, 0x3d, 0x3d, 0x20, 0x30, 0x00
	.type		$str$28,@object
	.size		$str$28,($str$26 - $str$28)
$str$28:
        /*0016*/ 	.byte	0x2f, 0x74, 0x6d, 0x70, 0x2f, 0x63, 0x75, 0x74, 0x6c, 0x61, 0x73, 0x73, 0x5f, 0x73, 0x77, 0x65
        /*0026*/ 	.byte	0x65, 0x70, 0x5f, 0x73, 0x72, 0x63, 0x2f, 0x69, 0x6e, 0x63, 0x6c, 0x75, 0x64, 0x65, 0x2f, 0x63
        /*0036*/ 	.byte	0x75, 0x74, 0x65, 0x2f, 0x70, 0x6f, 0x69, 0x6e, 0x74, 0x65, 0x72, 0x5f, 0x66, 0x6c, 0x61, 0x67
        /*0046*/ 	.byte	0x67, 0x65, 0x64, 0x2e, 0x68, 0x70, 0x70, 0x00
	.type		$str$26,@object
	.size		$str$26,($str$25 - $str$26)
$str$26:
        /*004e*/ 	.byte	0x2f, 0x74, 0x6d, 0x70, 0x2f, 0x63, 0x75, 0x74, 0x6c, 0x61, 0x73, 0x73, 0x5f, 0x73, 0x77, 0x65
        /*005e*/ 	.byte	0x65, 0x70, 0x5f, 0x73, 0x72, 0x63, 0x2f, 0x69, 0x6e, 0x63, 0x6c, 0x75, 0x64, 0x65, 0x2f, 0x63
        /*006e*/ 	.byte	0x75, 0x74, 0x65, 0x2f, 0x61, 0x74, 0x6f, 0x6d, 0x2f, 0x63, 0x6f, 0x70, 0x79, 0x5f, 0x74, 0x72
        /*007e*/ 	.byte	0x61, 0x69, 0x74, 0x73, 0x5f, 0x73, 0x6d, 0x31, 0x30, 0x30, 0x2e, 0x68, 0x70, 0x70, 0x00
	.type		$str$25,@object
	.size		$str$25,(__unnamed_1 - $str$25)
$str$25:
        /*008d*/ 	.byte	0x28, 0x28, 0x75, 0x69, 0x6e, 0x74, 0x33, 0x32, 0x5f, 0x74, 0x28, 0x74, 0x68, 0x72, 0x65, 0x61
        /*009d*/ 	.byte	0x64, 0x49, 0x64, 0x78, 0x2e, 0x78, 0x29, 0x20, 0x2f, 0x20, 0x33, 0x32, 0x29, 0x20, 0x25, 0x20
        /*00ad*/ 	.byte	0x34, 0x29, 0x20, 0x3d, 0x3d, 0x20, 0x28, 0x28, 0x28, 0x74, 0x6d, 0x65, 0x6d, 0x5f, 0x61, 0x64
        /*00bd*/ 	.byte	0x64, 0x72, 0x20, 0x3e, 0x3e, 0x20, 0x31, 0x36, 0x29, 0x20, 0x2f, 0x20, 0x33, 0x32, 0x29, 0x20
        /*00cd*/ 	.byte	0x25, 0x20, 0x34, 0x29, 0x00
	.type		__unnamed_1,@object
	.size		__unnamed_1,(__unnamed_2 - __unnamed_1)
__unnamed_1:
        /*00d2*/ 	.byte	0x61, 0x75, 0x74, 0x6f, 0x20, 0x63, 0x75, 0x74, 0x65, 0x3a, 0x3a, 0x61, 0x73, 0x5f, 0x70, 0x6f
        /* <DEDUP_REMOVED lines=24> */
        /*0262*/ 	.byte	0x3e, 0x3e, 0x3e, 0x5d, 0x00
	.type		__unnamed_2,@object
	.size		__unnamed_2,(.L_2 - __unnamed_2)
__unnamed_2:
        /* <DEDUP_REMOVED lines=46> */
.L_2:


//--------------------- .nv.shared._ZN7cutlass13device_kernelINS_4gemm6kernel13GemmUniversalIN4cute5tupleIJiiiiEEENS1_10collective13CollectiveMmaINS1_35MainloopSm100TmaUmmaWarpSpecializedILi3ELi2ELi4ENS5_IJNS4_1CILi2EEENSA_ILi1EEESC_EEEEENS5_IJNSA_ILi64EEENSA_ILi128EEENSA_ILi32EEEEEENS_6half_tENS5_IJlSC_lEEESJ_SK_NS4_8TiledMMAINS4_8MMA_AtomIJNS4_20SM100_MMA_F16BF16_SSISJ_SJ_fLi64ELi128ELNS4_4UMMA5MajorE0ELSP_0ELNSO_7ScaleInE0ELSQ_0EEEEEENS4_6LayoutINS5_IJSC_SC_SC_EEENS5_IJNSA_ILi0EEESV_SV_EEEEENS5_IJNS4_10UnderscoreESY_SY_EEEEENS4_13SM90_TMA_LOADENS4_14ComposedLayoutINS4_7SwizzleILi2ELi4ELi3EEENS4_18smem_ptr_flag_bitsILi16EEENST_INS5_IJNSA_ILi8EEESH_EEENS5_IJSH_SC_EEEEEEEvNS4_8identityENS4_23SM90_TMA_LOAD_MULTICASTES1B_vS1C_EENS_8epilogue10collective18CollectiveEpilogueINS1F_23Sm100TmaWarpSpecializedILi4ELi2ELi16ELb1ELb0EEEJSI_NS5_IJNST_ISF_SC_EENST_ISH_SC_EEEEESJ_SK_SJ_SK_NS1F_6fusion15FusionCallbacksIS1J_NS1N_17LinearCombinationISJ_fSJ_fLNS_15FloatRoundStyleE2EEESI_S1M_JEEENS4_5SM1004TMEM4LOAD26SM100_TMEM_LOAD_16dp256b4xES11_S1B_NS4_17SM75_U32x4_LDSM_NENS4_14SM90_TMA_STOREES1B_NS4_17SM90_U32x4_STSM_NENS4_39AutoVectorizingCopyWithAssumedAlignmentILi128EEEEEEvvEEEEvNT_6ParamsE --------------------------
	.section	.nv.shared._ZN7cutlass13device_kernelINS_4gemm6kernel13GemmUniversalIN4cute5tupleIJiiiiEEENS1_10collective13CollectiveMmaINS1_35MainloopSm100TmaUmmaWarpSpecializedILi3ELi2ELi4ENS5_IJNS4_1CILi2EEENSA_ILi1EEESC_EEEEENS5_IJNSA_ILi64EEENSA_ILi128EEENSA_ILi32EEEEEENS_6half_tENS5_IJlSC_lEEESJ_SK_NS4_8TiledMMAINS4_8MMA_AtomIJNS4_20SM100_MMA_F16BF16_SSISJ_SJ_fLi64ELi128ELNS4_4UMMA5MajorE0ELSP_0ELNSO_7ScaleInE0ELSQ_0EEEEEENS4_6LayoutINS5_IJSC_SC_SC_EEENS5_IJNSA_ILi0EEESV_SV_EEEEENS5_IJNS4_10UnderscoreESY_SY_EEEEENS4_13SM90_TMA_LOADENS4_14ComposedLayoutINS4_7SwizzleILi2ELi4ELi3EEENS4_18smem_ptr_flag_bitsILi16EEENST_INS5_IJNSA_ILi8EEESH_EEENS5_IJSH_SC_EEEEEEEvNS4_8identityENS4_23SM90_TMA_LOAD_MULTICASTES1B_vS1C_EENS_8epilogue10collective18CollectiveEpilogueINS1F_23Sm100TmaWarpSpecializedILi4ELi2ELi16ELb1ELb0EEEJSI_NS5_IJNST_ISF_SC_EENST_ISH_SC_EEEEESJ_SK_SJ_SK_NS1F_6fusion15FusionCallbacksIS1J_NS1N_17LinearCombinationISJ_fSJ_fLNS_15FloatRoundStyleE2EEESI_S1M_JEEENS4_5SM1004TMEM4LOAD26SM100_TMEM_LOAD_16dp256b4xES11_S1B_NS4_17SM75_U32x4_LDSM_NENS4_14SM90_TMA_STOREES1B_NS4_17SM90_U32x4_STSM_NENS4_39AutoVectorizingCopyWithAssumedAlignmentILi128EEEEEEvvEEEEvNT_6ParamsE,"aw",@nobits
	.sectionflags	@""
	.align	16
	.zero		1024


//--------------------- .nv.shared.reserved.0     --------------------------
	.section	.nv.shared.reserved.0,"aw",@nobits
	.weak		__nv_reservedSMEM_offset_0_alias
	.size		__nv_reservedSMEM_offset_0_alias, 0, 64
	.other		__nv_reservedSMEM_offset_0_alias,@"STO_CUDA_RESERVED_SHARED STV_DEFAULT"
__nv_reservedSMEM_offset_0_alias:
	.zero		0
.nv.shared.reserved.0:
	.zero		64
	.weak		__nv_reservedSMEM_tcgen05_partition
	.type		__nv_reservedSMEM_tcgen05_partition,@object
	.size		__nv_reservedSMEM_tcgen05_partition,(.L_0 - __nv_reservedSMEM_tcgen05_partition)
__nv_reservedSMEM_tcgen05_partition:
	.zero		32
.L_0:


//--------------------- .nv.global                --------------------------
	.section	.nv.global,"aw",@nobits
.nv.global:
	.type		_ZN39_INTERNAL_a2dfc63d_4_k_cu_66478cd9_72174cute1_E,@object
	.size		_ZN39_INTERNAL_a2dfc63d_4_k_cu_66478cd9_72174cute1_E,(_ZN39_INTERNAL_a2dfc63d_4_k_cu_66478cd9_72174cuda3std3__45__cpo6cbeginE - _ZN39_INTERNAL_a2dfc63d_4_k_cu_66478cd9_72174cute1_E)
_ZN39_INTERNAL_a2dfc63d_4_k_cu_66478cd9_72174cute1_E:
	.zero		1
	.type		_ZN39_INTERNAL_a2dfc63d_4_k_cu_66478cd9_72174cuda3std3__45__cpo6cbeginE,@object
	.size		_ZN39_INTERNAL_a2dfc63d_4_k_cu_66478cd9_72174cuda3std3__45__cpo6cbeginE,(_ZN39_INTERNAL_a2dfc63d_4_k_cu_66478cd9_72174cuda3std3__48in_placeE - _ZN39_INTERNAL_a2dfc63d_4_k_cu_66478cd9_72174cuda3std3__45__cpo6cbeginE)
_ZN39_INTERNAL_a2dfc63d_4_k_cu_66478cd9_72174cuda3std3__45__cpo6cbeginE:
	.zero		1
	.type		_ZN39_INTERNAL_a2dfc63d_4_k_cu_66478cd9_72174cuda3std3__48in_placeE,@object
	.size		_ZN39_INTERNAL_a2dfc63d_4_k_cu_66478cd9_72174cuda3std3__48in_placeE,(_ZN39_INTERNAL_a2dfc63d_4_k_cu_66478cd9_72174cuda3std6ranges3__45__cpo9iter_moveE - _ZN39_INTERNAL_a2dfc63d_4_k_cu_66478cd9_72174cuda3std3__48in_placeE)
_ZN39_INTERNAL_a2dfc63d_4_k_cu_66478cd9_72174cuda3std3__48in_placeE:
	.zero		1
	.type		_ZN39_INTERNAL_a2dfc63d_4_k_cu_66478cd9_72174cuda3std6ranges3__45__cpo9iter_moveE,@object
	.size		_ZN39_INTERNAL_a2dfc63d_4_k_cu_66478cd9_72174cuda3std6ranges3__45__cpo9iter_moveE,(_ZN39_INTERNAL_a2dfc63d_4_k_cu_66478cd9_72174cuda3std3__45__cpo5beginE - _ZN39_INTERNAL_a2dfc63d_4_k_cu_66478cd9_72174cuda3std6ranges3__45__cpo9iter_moveE)
_ZN39_INTERNAL_a2dfc63d_4_k_cu_66478cd9_72174cuda3std6ranges3__45__cpo9iter_moveE:
	.zero		1
	.type		_ZN39_INTERNAL_a2dfc63d_4_k_cu_66478cd9_72174cuda3std3__45__cpo5beginE,@object
	.size		_ZN39_INTERNAL_a2dfc63d_4_k_cu_66478cd9_72174cuda3std3__45__cpo5beginE,(_ZN39_INTERNAL_a2dfc63d_4_k_cu_66478cd9_72174cuda3std3__441_GLOBAL__N__a2dfc63d_4_k_cu_66478cd9_72176ignoreE - _ZN39_INTERNAL_a2dfc63d_4_k_cu_66478cd9_72174cuda3std3__45__cpo5beginE)
_ZN39_INTERNAL_a2dfc63d_4_k_cu_66478cd9_72174cuda3std3__45__cpo5beginE:
	.zero		1
	.type		_ZN39_INTERNAL_a2dfc63d_4_k_cu_66478cd9_72174cuda3std3__441_GLOBAL__N__a2dfc63d_4_k_cu_66478cd9_72176ignoreE,@object
	.size		_ZN39_INTERNAL_a2dfc63d_4_k_cu_66478cd9_72174cuda3std3__441_GLOBAL__N__a2dfc63d_4_k_cu_66478cd9_72176ignoreE,(_ZN39_INTERNAL_a2dfc63d_4_k_cu_66478cd9_72174cute7productE - _ZN39_INTERNAL_a2dfc63d_4_k_cu_66478cd9_72174cuda3std3__441_GLOBAL__N__a2dfc63d_4_k_cu_66478cd9_72176ignoreE)
_ZN39_INTERNAL_a2dfc63d_4_k_cu_66478cd9_72174cuda3std3__441_GLOBAL__N__a2dfc63d_4_k_cu_66478cd9_72176ignoreE:
	.zero		1
	.type		_ZN39_INTERNAL_a2dfc63d_4_k_cu_66478cd9_72174cute7productE,@object
	.size		_ZN39_INTERNAL_a2dfc63d_4_k_cu_66478cd9_72174cute7productE,(_ZN39_INTERNAL_a2dfc63d_4_k_cu_66478cd9_72174cuda3std3__45__cpo3endE - _ZN39_INTERNAL_a2dfc63d_4_k_cu_66478cd9_72174cute7productE)
_ZN39_INTERNAL_a2dfc63d_4_k_cu_66478cd9_72174cute7productE:
	.zero		1
	.type		_ZN39_INTERNAL_a2dfc63d_4_k_cu_66478cd9_72174cuda3std3__45__cpo3endE,@object
	.size		_ZN39_INTERNAL_a2dfc63d_4_k_cu_66478cd9_72174cuda3std3__45__cpo3endE,(_ZN39_INTERNAL_a2dfc63d_4_k_cu_66478cd9_72174cuda3std3__419piecewise_constructE - _ZN39_INTERNAL_a2dfc63d_4_k_cu_66478cd9_72174cuda3std3__45__cpo3endE)
_ZN39_INTERNAL_a2dfc63d_4_k_cu_66478cd9_72174cuda3std3__45__cpo3endE:
	.zero		1
	.type		_ZN39_INTERNAL_a2dfc63d_4_k_cu_66478cd9_72174cuda3std3__419piecewise_constructE,@object
	.size		_ZN39_INTERNAL_a2dfc63d_4_k_cu_66478cd9_72174cuda3std3__419piecewise_constructE,(_ZN39_INTERNAL_a2dfc63d_4_k_cu_66478cd9_72174cuda3std3__45__cpo4cendE - _ZN39_INTERNAL_a2dfc63d_4_k_cu_66478cd9_72174cuda3std3__419piecewise_constructE)
_ZN39_INTERNAL_a2dfc63d_4_k_cu_66478cd9_72174cuda3std3__419piecewise_constructE:
	.zero		1
	.type		_ZN39_INTERNAL_a2dfc63d_4_k_cu_66478cd9_72174cuda3std3__45__cpo4cendE,@object
	.size		_ZN39_INTERNAL_a2dfc63d_4_k_cu_66478cd9_72174cuda3std3__45__cpo4cendE,(_ZN39_INTERNAL_a2dfc63d_4_k_cu_66478cd9_72174cuda3std6ranges3__45__cpo4swapE - _ZN39_INTERNAL_a2dfc63d_4_k_cu_66478cd9_72174cuda3std3__45__cpo4cendE)
_ZN39_INTERNAL_a2dfc63d_4_k_cu_66478cd9_72174cuda3std3__45__cpo4cendE:
	.zero		1
	.type		_ZN39_INTERNAL_a2dfc63d_4_k_cu_66478cd9_72174cuda3std6ranges3__45__cpo4swapE,@object
	.size		_ZN39_INTERNAL_a2dfc63d_4_k_cu_66478cd9_72174cuda3std6ranges3__45__cpo4swapE,(.L_10 - _ZN39_INTERNAL_a2dfc63d_4_k_cu_66478cd9_72174cuda3std6ranges3__45__cpo4swapE)
_ZN39_INTERNAL_a2dfc63d_4_k_cu_66478cd9_72174cuda3std6ranges3__45__cpo4swapE:
	.zero		1
.L_10:


//--------------------- .nv.constant0._ZN7cutlass13device_kernelINS_4gemm6kernel13GemmUniversalIN4cute5tupleIJiiiiEEENS1_10collective13CollectiveMmaINS1_35MainloopSm100TmaUmmaWarpSpecializedILi3ELi2ELi4ENS5_IJNS4_1CILi2EEENSA_ILi1EEESC_EEEEENS5_IJNSA_ILi64EEENSA_ILi128EEENSA_ILi32EEEEEENS_6half_tENS5_IJlSC_lEEESJ_SK_NS4_8TiledMMAINS4_8MMA_AtomIJNS4_20SM100_MMA_F16BF16_SSISJ_SJ_fLi64ELi128ELNS4_4UMMA5MajorE0ELSP_0ELNSO_7ScaleInE0ELSQ_0EEEEEENS4_6LayoutINS5_IJSC_SC_SC_EEENS5_IJNSA_ILi0EEESV_SV_EEEEENS5_IJNS4_10UnderscoreESY_SY_EEEEENS4_13SM90_TMA_LOADENS4_14ComposedLayoutINS4_7SwizzleILi2ELi4ELi3EEENS4_18smem_ptr_flag_bitsILi16EEENST_INS5_IJNSA_ILi8EEESH_EEENS5_IJSH_SC_EEEEEEEvNS4_8identityENS4_23SM90_TMA_LOAD_MULTICASTES1B_vS1C_EENS_8epilogue10collective18CollectiveEpilogueINS1F_23Sm100TmaWarpSpecializedILi4ELi2ELi16ELb1ELb0EEEJSI_NS5_IJNST_ISF_SC_EENST_ISH_SC_EEEEESJ_SK_SJ_SK_NS1F_6fusion15FusionCallbacksIS1J_NS1N_17LinearCombinationISJ_fSJ_fLNS_15FloatRoundStyleE2EEESI_S1M_JEEENS4_5SM1004TMEM4LOAD26SM100_TMEM_LOAD_16dp256b4xES11_S1B_NS4_17SM75_U32x4_LDSM_NENS4_14SM90_TMA_STOREES1B_NS4_17SM90_U32x4_STSM_NENS4_39AutoVectorizingCopyWithAssumedAlignmentILi128EEEEEEvvEEEEvNT_6ParamsE --------------------------
	.section	.nv.constant0._ZN7cutlass13device_kernelINS_4gemm6kernel13GemmUniversalIN4cute5tupleIJiiiiEEENS1_10collective13CollectiveMmaINS1_35MainloopSm100TmaUmmaWarpSpecializedILi3ELi2ELi4ENS5_IJNS4_1CILi2EEENSA_ILi1EEESC_EEEEENS5_IJNSA_ILi64EEENSA_ILi128EEENSA_ILi32EEEEEENS_6half_tENS5_IJlSC_lEEESJ_SK_NS4_8TiledMMAINS4_8MMA_AtomIJNS4_20SM100_MMA_F16BF16_SSISJ_SJ_fLi64ELi128ELNS4_4UMMA5MajorE0ELSP_0ELNSO_7ScaleInE0ELSQ_0EEEEEENS4_6LayoutINS5_IJSC_SC_SC_EEENS5_IJNSA_ILi0EEESV_SV_EEEEENS5_IJNS4_10UnderscoreESY_SY_EEEEENS4_13SM90_TMA_LOADENS4_14ComposedLayoutINS4_7SwizzleILi2ELi4ELi3EEENS4_18smem_ptr_flag_bitsILi16EEENST_INS5_IJNSA_ILi8EEESH_EEENS5_IJSH_SC_EEEEEEEvNS4_8identityENS4_23SM90_TMA_LOAD_MULTICASTES1B_vS1C_EENS_8epilogue10collective18CollectiveEpilogueINS1F_23Sm100TmaWarpSpecializedILi4ELi2ELi16ELb1ELb0EEEJSI_NS5_IJNST_ISF_SC_EENST_ISH_SC_EEEEESJ_SK_SJ_SK_NS1F_6fusion15FusionCallbacksIS1J_NS1N_17LinearCombinationISJ_fSJ_fLNS_15FloatRoundStyleE2EEESI_S1M_JEEENS4_5SM1004TMEM4LOAD26SM100_TMEM_LOAD_16dp256b4xES11_S1B_NS4_17SM75_U32x4_LDSM_NENS4_14SM90_TMA_STOREES1B_NS4_17SM90_U32x4_STSM_NENS4_39AutoVectorizingCopyWithAssumedAlignmentILi128EEEEEEvvEEEEvNT_6ParamsE,"a",@progbits
	.sectionflags	@""
	.align	4
.nv.constant0._ZN7cutlass13device_kernelINS_4gemm6kernel13GemmUniversalIN4cute5tupleIJiiiiEEENS1_10collective13CollectiveMmaINS1_35MainloopSm100TmaUmmaWarpSpecializedILi3ELi2ELi4ENS5_IJNS4_1CILi2EEENSA_ILi1EEESC_EEEEENS5_IJNSA_ILi64EEENSA_ILi128EEENSA_ILi32EEEEEENS_6half_tENS5_IJlSC_lEEESJ_SK_NS4_8TiledMMAINS4_8MMA_AtomIJNS4_20SM100_MMA_F16BF16_SSISJ_SJ_fLi64ELi128ELNS4_4UMMA5MajorE0ELSP_0ELNSO_7ScaleInE0ELSQ_0EEEEEENS4_6LayoutINS5_IJSC_SC_SC_EEENS5_IJNSA_ILi0EEESV_SV_EEEEENS5_IJNS4_10UnderscoreESY_SY_EEEEENS4_13SM90_TMA_LOADENS4_14ComposedLayoutINS4_7SwizzleILi2ELi4ELi3EEENS4_18smem_ptr_flag_bitsILi16EEENST_INS5_IJNSA_ILi8EEESH_EEENS5_IJSH_SC_EEEEEEEvNS4_8identityENS4_23SM90_TMA_LOAD_MULTICASTES1B_vS1C_EENS_8epilogue10collective18CollectiveEpilogueINS1F_23Sm100TmaWarpSpecializedILi4ELi2ELi16ELb1ELb0EEEJSI_NS5_IJNST_ISF_SC_EENST_ISH_SC_EEEEESJ_SK_SJ_SK_NS1F_6fusion15FusionCallbacksIS1J_NS1N_17LinearCombinationISJ_fSJ_fLNS_15FloatRoundStyleE2EEESI_S1M_JEEENS4_5SM1004TMEM4LOAD26SM100_TMEM_LOAD_16dp256b4xES11_S1B_NS4_17SM75_U32x4_LDSM_NENS4_14SM90_TMA_STOREES1B_NS4_17SM90_U32x4_STSM_NENS4_39AutoVectorizingCopyWithAssumedAlignmentILi128EEEEEEvvEEEEvNT_6ParamsE:
	.zero		2944


//--------------------- SYMBOLS --------------------------

	.type		.nv.reservedSmem.offset0,@object
	.size		.nv.reservedSmem.offset0,0x4
	.type		.nv.reservedSmem.cap,@object
	.size		.nv.reservedSmem.cap,0x4
	.type		__assertfail,@function
